	.target	sm_90a

	.elftype	@"ET_EXEC"


//--------------------- .note.nv.tkinfo           --------------------------
	.section	.note.nv.tkinfo,"",@"SHT_NOTE"
	.sectionflags	@"SHF_NOTE_NV_TKINFO"
	.tkinfo
        /*0018*/ 	.word	0x00000002
        /*0030*/ 	.string	""
        /*0030*/ 	.string	"ptxas"
        /*0030*/ 	.string	"Cuda compilation tools, release 13.0, V13.0.88"
        /*0030*/ 	.string	"Build cuda_13.0.r13.0/compiler.36424714_0"
        /*0030*/ 	.string	"-arch sm_90a -m 64 "



//--------------------- .note.nv.cuinfo           --------------------------
	.section	.note.nv.cuinfo,"",@"SHT_NOTE"
	.sectionflags	@"SHF_NOTE_NV_CUINFO"
        /*0018*/ 	.short	0x0002
        /*001a*/ 	.short	0x005a
        /*001c*/ 	.short	0x0082
	.zero		2


//--------------------- .nv.info                  --------------------------
	.section	.nv.info,"",@"SHT_CUDA_INFO"
	.align	4


	//----- nvinfo : EIATTR_REGCOUNT
	.align		4
        /*0000*/ 	.byte	0x04, 0x2f
        /*0002*/ 	.short	(.L_12 - .L_11)
	.align		4
.L_11:
        /*0004*/ 	.word	index@(_ZN7cutlass13device_kernelINS_4gemm6kernel13GemmUniversalIN4cute5tupleIJiiiiEEENS1_10collective13CollectiveMmaINS1_37MainloopSm90TmaGmmaWarpSpecializedFP8ILi28ENS5_IJNS4_1CILi1EEESB_SB_EEENS1_35KernelTmaWarpSpecializedCooperativeEEENS5_IJNSA_ILi128EEESF_NSA_ILi32EEEEEENS_12float_e4m3_tENS5_IJlSB_lEEESI_SJ_NS4_8TiledMMAINS4_8MMA_AtomIJNS4_4SM904GMMA31MMA_64x128x32_F32E4M3E4M3_SS_TNILNSN_7ScaleInE1ELSP_1EEEEEENS4_6LayoutINS5_IJNSA_ILi2EEESB_SB_EEENS5_IJSB_NSA_ILi0EEESV_EEEEENS5_IJNS4_10UnderscoreESY_SY_EEEEENS4_13SM90_TMA_LOADENS4_14ComposedLayoutINS4_7SwizzleILi1ELi4ELi3EEENS4_18smem_ptr_flag_bitsILi8EEENSS_INS5_IJNSA_ILi8EEESG_EEENS5_IJSG_SB_EEEEEEEvNS4_8identityES11_S1B_vS1C_EENS_8epilogue10collective6detail29Sm90TmaWarpSpecializedAdapterINS1F_15DefaultEpilogueISI_SJ_SJ_NS1E_6thread17LinearCombinationISI_Li1EffLNS1J_9ScaleType4KindE0ELNS_15FloatRoundStyleE2ESI_EENS1_15EpilogueDefaultEEEEEvvEEEEvNT_6ParamsE)
        /*0008*/ 	.word	0x000000a8


	//----- nvinfo : EIATTR_FRAME_SIZE
	.align		4
.L_12:
        /*000c*/ 	.byte	0x04, 0x11
        /*000e*/ 	.short	(.L_14 - .L_13)
	.align		4
.L_13:
        /*0010*/ 	.word	index@(_ZN7cutlass13device_kernelINS_4gemm6kernel13GemmUniversalIN4cute5tupleIJiiiiEEENS1_10collective13CollectiveMmaINS1_37MainloopSm90TmaGmmaWarpSpecializedFP8ILi28ENS5_IJNS4_1CILi1EEESB_SB_EEENS1_35KernelTmaWarpSpecializedCooperativeEEENS5_IJNSA_ILi128EEESF_NSA_ILi32EEEEEENS_12float_e4m3_tENS5_IJlSB_lEEESI_SJ_NS4_8TiledMMAINS4_8MMA_AtomIJNS4_4SM904GMMA31MMA_64x128x32_F32E4M3E4M3_SS_TNILNSN_7ScaleInE1ELSP_1EEEEEENS4_6LayoutINS5_IJNSA_ILi2EEESB_SB_EEENS5_IJSB_NSA_ILi0EEESV_EEEEENS5_IJNS4_10UnderscoreESY_SY_EEEEENS4_13SM90_TMA_LOADENS4_14ComposedLayoutINS4_7SwizzleILi1ELi4ELi3EEENS4_18smem_ptr_flag_bitsILi8EEENSS_INS5_IJNSA_ILi8EEESG_EEENS5_IJSG_SB_EEEEEEEvNS4_8identityES11_S1B_vS1C_EENS_8epilogue10collective6detail29Sm90TmaWarpSpecializedAdapterINS1F_15DefaultEpilogueISI_SJ_SJ_NS1E_6thread17LinearCombinationISI_Li1EffLNS1J_9ScaleType4KindE0ELNS_15FloatRoundStyleE2ESI_EENS1_15EpilogueDefaultEEEEEvvEEEEvNT_6ParamsE)
        /*0014*/ 	.word	0x00000000


	//----- nvinfo : EIATTR_MIN_STACK_SIZE
	.align		4
.L_14:
        /*0018*/ 	.byte	0x04, 0x12
        /*001a*/ 	.short	(.L_16 - .L_15)
	.align		4
.L_15:
        /*001c*/ 	.word	index@(_ZN7cutlass13device_kernelINS_4gemm6kernel13GemmUniversalIN4cute5tupleIJiiiiEEENS1_10collective13CollectiveMmaINS1_37MainloopSm90TmaGmmaWarpSpecializedFP8ILi28ENS5_IJNS4_1CILi1EEESB_SB_EEENS1_35KernelTmaWarpSpecializedCooperativeEEENS5_IJNSA_ILi128EEESF_NSA_ILi32EEEEEENS_12float_e4m3_tENS5_IJlSB_lEEESI_SJ_NS4_8TiledMMAINS4_8MMA_AtomIJNS4_4SM904GMMA31MMA_64x128x32_F32E4M3E4M3_SS_TNILNSN_7ScaleInE1ELSP_1EEEEEENS4_6LayoutINS5_IJNSA_ILi2EEESB_SB_EEENS5_IJSB_NSA_ILi0EEESV_EEEEENS5_IJNS4_10UnderscoreESY_SY_EEEEENS4_13SM90_TMA_LOADENS4_14ComposedLayoutINS4_7SwizzleILi1ELi4ELi3EEENS4_18smem_ptr_flag_bitsILi8EEENSS_INS5_IJNSA_ILi8EEESG_EEENS5_IJSG_SB_EEEEEEEvNS4_8identityES11_S1B_vS1C_EENS_8epilogue10collective6detail29Sm90TmaWarpSpecializedAdapterINS1F_15DefaultEpilogueISI_SJ_SJ_NS1E_6thread17LinearCombinationISI_Li1EffLNS1J_9ScaleType4KindE0ELNS_15FloatRoundStyleE2ESI_EENS1_15EpilogueDefaultEEEEEvvEEEEvNT_6ParamsE)
        /*0020*/ 	.word	0x00000000
.L_16:


//--------------------- .nv.compat                --------------------------
	.section	.nv.compat,"",@"SHT_CUDA_COMPAT_INFO"
	.align	4
        /*0000*/ 	.byte	0x02, 0x09, 0x01, 0x00, 0x02, 0x02, 0x04, 0x00, 0x02, 0x05, 0x05, 0x00, 0x03, 0x07, 0x01, 0x01
        /*0010*/ 	.byte	0x02, 0x03, 0x01, 0x00, 0x02, 0x06, 0x01, 0x00, 0x04, 0x0b, 0x08, 0x00, 0x00, 0x00, 0x00, 0x00
        /*0020*/ 	.byte	0x00, 0x00, 0x00, 0x00


//--------------------- .nv.info._ZN7cutlass13device_kernelINS_4gemm6kernel13GemmUniversalIN4cute5tupleIJiiiiEEENS1_10collective13CollectiveMmaINS1_37MainloopSm90TmaGmmaWarpSpecializedFP8ILi28ENS5_IJNS4_1CILi1EEESB_SB_EEENS1_35KernelTmaWarpSpecializedCooperativeEEENS5_IJNSA_ILi128EEESF_NSA_ILi32EEEEEENS_12float_e4m3_tENS5_IJlSB_lEEESI_SJ_NS4_8TiledMMAINS4_8MMA_AtomIJNS4_4SM904GMMA31MMA_64x128x32_F32E4M3E4M3_SS_TNILNSN_7ScaleInE1ELSP_1EEEEEENS4_6LayoutINS5_IJNSA_ILi2EEESB_SB_EEENS5_IJSB_NSA_ILi0EEESV_EEEEENS5_IJNS4_10UnderscoreESY_SY_EEEEENS4_13SM90_TMA_LOADENS4_14ComposedLayoutINS4_7SwizzleILi1ELi4ELi3EEENS4_18smem_ptr_flag_bitsILi8EEENSS_INS5_IJNSA_ILi8EEESG_EEENS5_IJSG_SB_EEEEEEEvNS4_8identityES11_S1B_vS1C_EENS_8epilogue10collective6detail29Sm90TmaWarpSpecializedAdapterINS1F_15DefaultEpilogueISI_SJ_SJ_NS1E_6thread17LinearCombinationISI_Li1EffLNS1J_9ScaleType4KindE0ELNS_15FloatRoundStyleE2ESI_EENS1_15EpilogueDefaultEEEEEvvEEEEvNT_6ParamsE --------------------------
	.section	.nv.info._ZN7cutlass13device_kernelINS_4gemm6kernel13GemmUniversalIN4cute5tupleIJiiiiEEENS1_10collective13CollectiveMmaINS1_37MainloopSm90TmaGmmaWarpSpecializedFP8ILi28ENS5_IJNS4_1CILi1EEESB_SB_EEENS1_35KernelTmaWarpSpecializedCooperativeEEENS5_IJNSA_ILi128EEESF_NSA_ILi32EEEEEENS_12float_e4m3_tENS5_IJlSB_lEEESI_SJ_NS4_8TiledMMAINS4_8MMA_AtomIJNS4_4SM904GMMA31MMA_64x128x32_F32E4M3E4M3_SS_TNILNSN_7ScaleInE1ELSP_1EEEEEENS4_6LayoutINS5_IJNSA_ILi2EEESB_SB_EEENS5_IJSB_NSA_ILi0EEESV_EEEEENS5_IJNS4_10UnderscoreESY_SY_EEEEENS4_13SM90_TMA_LOADENS4_14ComposedLayoutINS4_7SwizzleILi1ELi4ELi3EEENS4_18smem_ptr_flag_bitsILi8EEENSS_INS5_IJNSA_ILi8EEESG_EEENS5_IJSG_SB_EEEEEEEvNS4_8identityES11_S1B_vS1C_EENS_8epilogue10collective6detail29Sm90TmaWarpSpecializedAdapterINS1F_15DefaultEpilogueISI_SJ_SJ_NS1E_6thread17LinearCombinationISI_Li1EffLNS1J_9ScaleType4KindE0ELNS_15FloatRoundStyleE2ESI_EENS1_15EpilogueDefaultEEEEEvvEEEEvNT_6ParamsE,"",@"SHT_CUDA_INFO"
	.sectionflags	@""
	.align	4


	//----- nvinfo : EIATTR_CUDA_API_VERSION
	.align		4
        /*0000*/ 	.byte	0x04, 0x37
        /*0002*/ 	.short	(.L_18 - .L_17)
.L_17:
        /*0004*/ 	.word	0x00000082


	//----- nvinfo : EIATTR_KPARAM_INFO
	.align		4
.L_18:
        /*0008*/ 	.byte	0x04, 0x17
        /*000a*/ 	.short	(.L_20 - .L_19)
.L_19:
        /*000c*/ 	.word	0x00000000
        /*0010*/ 	.short	0x0000
        /*0012*/ 	.short	0x0070
        /*0014*/ 	.byte	0x00, 0xf0, 0x01, 0x10


	//----- nvinfo : EIATTR_SPARSE_MMA_MASK
	.align		4
.L_20:
        /*0018*/ 	.byte	0x03, 0x50
        /*001a*/ 	.short	0x0000


	//----- nvinfo : EIATTR_MAXREG_COUNT
	.align		4
        /*001c*/ 	.byte	0x03, 0x1b
        /*001e*/ 	.short	0x00a8


	//----- nvinfo : EIATTR_NUM_BARRIERS
	.align		4
        /*0020*/ 	.byte	0x02, 0x4c
        /*0022*/ 	.byte	0x01
	.zero		1


	//----- nvinfo : EIATTR_MERCURY_ISA_VERSION
	.align		4
        /*0024*/ 	.byte	0x03, 0x5f
        /*0026*/ 	.short	0x0101


	//----- nvinfo : EIATTR_INT_WARP_WIDE_INSTR_OFFSETS
	.align		4
        /*0028*/ 	.byte	0x04, 0x31
        /*002a*/ 	.short	(.L_22 - .L_21)


	//   ....[0]....
.L_21:
        /*002c*/ 	.word	0x00000700


	//   ....[1]....
        /*0030*/ 	.word	0x00000710


	//   ....[2]....
        /*0034*/ 	.word	0x00000800


	//----- nvinfo : EIATTR_COOP_GROUP_MASK_REGIDS
	.align		4
.L_22:
        /*0038*/ 	.byte	0x04, 0x29
        /*003a*/ 	.short	(.L_24 - .L_23)


	//   ....[0]....
.L_23:
        /*003c*/ 	.word	0xffffffff


	//   ....[1]....
        /*0040*/ 	.word	0xffffffff


	//   ....[2]....
        /*0044*/ 	.word	0xffffffff


	//   ....[3]....
        /*0048*/ 	.word	0xffffffff


	//   ....[4]....
        /*004c*/ 	.word	0xffffffff


	//----- nvinfo : EIATTR_COOP_GROUP_INSTR_OFFSETS
	.align		4
.L_24:
        /*0050*/ 	.byte	0x04, 0x28
        /*0052*/ 	.short	(.L_26 - .L_25)


	//   ....[0]....
.L_25:
        /*0054*/ 	.word	0x00000060


	//   ....[1]....
        /*0058*/ 	.word	0x00000070


	//   ....[2]....
        /*005c*/ 	.word	0x00000130


	//   ....[3]....
        /*0060*/ 	.word	0x000005f0


	//   ....[4]....
        /*0064*/ 	.word	0x000012f0


	//----- nvinfo : EIATTR_REG_RECONFIG
	.align		4
.L_26:
        /*0068*/ 	.byte	0x01, 0x54
	.zero		2


	//----- nvinfo : EIATTR_MBARRIER_INSTR_OFFSETS
	.align		4
        /*006c*/ 	.byte	0x04, 0x39
        /*006e*/ 	.short	(.L_28 - .L_27)


	//   ....[0]....
.L_27:
        /*0070*/ 	.word	0x00000250
        /*0074*/ 	.word	0x000000ff
        /*0078*/ 	.word	0x00000000
        /*007c*/ 	.short	0x0100
        /*007e*/ 	.byte	0x08
	.zero		1


	//   ....[1]....
        /*0080*/ 	.word	0x00000260
        /*0084*/ 	.word	0x000000ff
        /*0088*/ 	.word	0x000000e0
        /*008c*/ 	.short	0x0100
        /*008e*/ 	.byte	0x08
	.zero		1


	//   ....[2]....
        /*0090*/ 	.word	0x00000270
        /*0094*/ 	.word	0x000000ff
        /*0098*/ 	.word	0x00000008
        /*009c*/ 	.short	0x0100
        /*009e*/ 	.byte	0x08
	.zero		1


	//   ....[3]....
        /*00a0*/ 	.word	0x00000280
        /*00a4*/ 	.word	0x000000ff
        /*00a8*/ 	.word	0x000000e8
        /*00ac*/ 	.short	0x0100
        /*00ae*/ 	.byte	0x08
	.zero		1


	//   ....[4]....
        /*00b0*/ 	.word	0x00000290
        /*00b4*/ 	.word	0x000000ff
        /*00b8*/ 	.word	0x00000010
        /*00bc*/ 	.short	0x0100
        /*00be*/ 	.byte	0x08
	.zero		1


	//   ....[5]....
        /*00c0*/ 	.word	0x000002a0
        /*00c4*/ 	.word	0x000000ff
        /*00c8*/ 	.word	0x000000f0
        /*00cc*/ 	.short	0x0100
        /*00ce*/ 	.byte	0x08
	.zero		1


	//   ....[6]....
        /*00d0*/ 	.word	0x000002b0
        /*00d4*/ 	.word	0x000000ff
        /*00d8*/ 	.word	0x00000018
        /*00dc*/ 	.short	0x0100
        /*00de*/ 	.byte	0x08
	.zero		1


	//   ....[7]....
        /*00e0*/ 	.word	0x000002c0
        /*00e4*/ 	.word	0x000000ff
        /*00e8*/ 	.word	0x000000f8
        /*00ec*/ 	.short	0x0100
        /*00ee*/ 	.byte	0x08
	.zero		1


	//   ....[8]....
        /*00f0*/ 	.word	0x000002d0
        /*00f4*/ 	.word	0x000000ff
        /*00f8*/ 	.word	0x00000020
        /*00fc*/ 	.short	0x0100
        /*00fe*/ 	.byte	0x08
	.zero		1


	//   ....[9]....
        /*0100*/ 	.word	0x000002e0
        /*0104*/ 	.word	0x000000ff
        /*0108*/ 	.word	0x00000100
        /*010c*/ 	.short	0x0100
        /*010e*/ 	.byte	0x08
	.zero		1


	//   ....[10]....
        /*0110*/ 	.word	0x000002f0
        /*0114*/ 	.word	0x000000ff
        /*0118*/ 	.word	0x00000028
        /*011c*/ 	.short	0x0100
        /*011e*/ 	.byte	0x08
	.zero		1


	//   ....[11]....
        /*0120*/ 	.word	0x00000300
        /*0124*/ 	.word	0x000000ff
        /*0128*/ 	.word	0x00000108
        /*012c*/ 	.short	0x0100
        /*012e*/ 	.byte	0x08
	.zero		1


	//   ....[12]....
        /*0130*/ 	.word	0x00000310
        /*0134*/ 	.word	0x000000ff
        /*0138*/ 	.word	0x00000030
        /*013c*/ 	.short	0x0100
        /*013e*/ 	.byte	0x08
	.zero		1


	//   ....[13]....
        /*0140*/ 	.word	0x00000320
        /*0144*/ 	.word	0x000000ff
        /*0148*/ 	.word	0x00000110
        /*014c*/ 	.short	0x0100
        /*014e*/ 	.byte	0x08
	.zero		1


	//   ....[14]....
        /*0150*/ 	.word	0x00000330
        /*0154*/ 	.word	0x000000ff
        /*0158*/ 	.word	0x00000038
        /*015c*/ 	.short	0x0100
        /*015e*/ 	.byte	0x08
	.zero		1


	//   ....[15]....
        /*0160*/ 	.word	0x00000340
        /*0164*/ 	.word	0x000000ff
        /*0168*/ 	.word	0x00000118
        /*016c*/ 	.short	0x0100
        /*016e*/ 	.byte	0x08
	.zero		1


	//   ....[16]....
        /*0170*/ 	.word	0x00000350
        /*0174*/ 	.word	0x000000ff
        /*0178*/ 	.word	0x00000040
        /*017c*/ 	.short	0x0100
        /*017e*/ 	.byte	0x08
	.zero		1


	//   ....[17]....
        /*0180*/ 	.word	0x00000360
        /*0184*/ 	.word	0x000000ff
        /*0188*/ 	.word	0x00000120
        /*018c*/ 	.short	0x0100
        /*018e*/ 	.byte	0x08
	.zero		1


	//   ....[18]....
        /*0190*/ 	.word	0x00000370
        /*0194*/ 	.word	0x000000ff
        /*0198*/ 	.word	0x00000048
        /*019c*/ 	.short	0x0100
        /*019e*/ 	.byte	0x08
	.zero		1


	//   ....[19]....
        /*01a0*/ 	.word	0x00000380
        /*01a4*/ 	.word	0x000000ff
        /*01a8*/ 	.word	0x00000128
        /*01ac*/ 	.short	0x0100
        /*01ae*/ 	.byte	0x08
	.zero		1


	//   ....[20]....
        /*01b0*/ 	.word	0x00000390
        /*01b4*/ 	.word	0x000000ff
        /*01b8*/ 	.word	0x00000050
        /*01bc*/ 	.short	0x0100
        /*01be*/ 	.byte	0x08
	.zero		1


	//   ....[21]....
        /*01c0*/ 	.word	0x000003a0
        /*01c4*/ 	.word	0x000000ff
        /*01c8*/ 	.word	0x00000130
        /*01cc*/ 	.short	0x0100
        /*01ce*/ 	.byte	0x08
	.zero		1


	//   ....[22]....
        /*01d0*/ 	.word	0x000003b0
        /*01d4*/ 	.word	0x000000ff
        /*01d8*/ 	.word	0x00000058
        /*01dc*/ 	.short	0x0100
        /*01de*/ 	.byte	0x08
	.zero		1


	//   ....[23]....
        /*01e0*/ 	.word	0x000003c0
        /*01e4*/ 	.word	0x000000ff
        /*01e8*/ 	.word	0x00000138
        /*01ec*/ 	.short	0x0100
        /*01ee*/ 	.byte	0x08
	.zero		1


	//   ....[24]....
        /*01f0*/ 	.word	0x000003d0
        /*01f4*/ 	.word	0x000000ff
        /*01f8*/ 	.word	0x00000060
        /*01fc*/ 	.short	0x0100
        /*01fe*/ 	.byte	0x08
	.zero		1


	//   ....[25]....
        /*0200*/ 	.word	0x000003e0
        /*0204*/ 	.word	0x000000ff
        /*0208*/ 	.word	0x00000140
        /*020c*/ 	.short	0x0100
        /*020e*/ 	.byte	0x08
	.zero		1


	//   ....[26]....
        /*0210*/ 	.word	0x000003f0
        /*0214*/ 	.word	0x000000ff
        /*0218*/ 	.word	0x00000068
        /*021c*/ 	.short	0x0100
        /*021e*/ 	.byte	0x08
	.zero		1


	//   ....[27]....
        /*0220*/ 	.word	0x00000400
        /*0224*/ 	.word	0x000000ff
        /*0228*/ 	.word	0x00000148
        /*022c*/ 	.short	0x0100
        /*022e*/ 	.byte	0x08
	.zero		1


	//   ....[28]....
        /*0230*/ 	.word	0x00000410
        /*0234*/ 	.word	0x000000ff
        /*0238*/ 	.word	0x00000070
        /*023c*/ 	.short	0x0100
        /*023e*/ 	.byte	0x08
	.zero		1


	//   ....[29]....
        /*0240*/ 	.word	0x00000420
        /*0244*/ 	.word	0x000000ff
        /*0248*/ 	.word	0x00000150
        /*024c*/ 	.short	0x0100
        /*024e*/ 	.byte	0x08
	.zero		1


	//   ....[30]....
        /*0250*/ 	.word	0x00000430
        /*0254*/ 	.word	0x000000ff
        /*0258*/ 	.word	0x00000078
        /*025c*/ 	.short	0x0100
        /*025e*/ 	.byte	0x08
	.zero		1


	//   ....[31]....
        /*0260*/ 	.word	0x00000440
        /*0264*/ 	.word	0x000000ff
        /*0268*/ 	.word	0x00000158
        /*026c*/ 	.short	0x0100
        /*026e*/ 	.byte	0x08
	.zero		1


	//   ....[32]....
        /*0270*/ 	.word	0x00000450
        /*0274*/ 	.word	0x000000ff
        /*0278*/ 	.word	0x00000080
        /*027c*/ 	.short	0x0100
        /*027e*/ 	.byte	0x08
	.zero		1


	//   ....[33]....
        /*0280*/ 	.word	0x00000460
        /*0284*/ 	.word	0x000000ff
        /*0288*/ 	.word	0x00000160
        /*028c*/ 	.short	0x0100
        /*028e*/ 	.byte	0x08
	.zero		1


	//   ....[34]....
        /*0290*/ 	.word	0x00000470
        /*0294*/ 	.word	0x000000ff
        /*0298*/ 	.word	0x00000088
        /*029c*/ 	.short	0x0100
        /*029e*/ 	.byte	0x08
	.zero		1


	//   ....[35]....
        /*02a0*/ 	.word	0x00000480
        /*02a4*/ 	.word	0x000000ff
        /*02a8*/ 	.word	0x00000168
        /*02ac*/ 	.short	0x0100
        /*02ae*/ 	.byte	0x08
	.zero		1


	//   ....[36]....
        /*02b0*/ 	.word	0x00000490
        /*02b4*/ 	.word	0x000000ff
        /*02b8*/ 	.word	0x00000090
        /*02bc*/ 	.short	0x0100
        /*02be*/ 	.byte	0x08
	.zero		1


	//   ....[37]....
        /*02c0*/ 	.word	0x000004a0
        /*02c4*/ 	.word	0x000000ff
        /*02c8*/ 	.word	0x00000170
        /*02cc*/ 	.short	0x0100
        /*02ce*/ 	.byte	0x08
	.zero		1


	//   ....[38]....
        /*02d0*/ 	.word	0x000004b0
        /*02d4*/ 	.word	0x000000ff
        /*02d8*/ 	.word	0x00000098
        /*02dc*/ 	.short	0x0100
        /*02de*/ 	.byte	0x08
	.zero		1


	//   ....[39]....
        /*02e0*/ 	.word	0x000004c0
        /*02e4*/ 	.word	0x000000ff
        /*02e8*/ 	.word	0x00000178
        /*02ec*/ 	.short	0x0100
        /*02ee*/ 	.byte	0x08
	.zero		1


	//   ....[40]....
        /*02f0*/ 	.word	0x000004d0
        /*02f4*/ 	.word	0x000000ff
        /*02f8*/ 	.word	0x000000a0
        /*02fc*/ 	.short	0x0100
        /*02fe*/ 	.byte	0x08
	.zero		1


	//   ....[41]....
        /*0300*/ 	.word	0x000004e0
        /*0304*/ 	.word	0x000000ff
        /*0308*/ 	.word	0x00000180
        /*030c*/ 	.short	0x0100
        /*030e*/ 	.byte	0x08
	.zero		1


	//   ....[42]....
        /*0310*/ 	.word	0x000004f0
        /*0314*/ 	.word	0x000000ff
        /*0318*/ 	.word	0x000000a8
        /*031c*/ 	.short	0x0100
        /*031e*/ 	.byte	0x08
	.zero		1


	//   ....[43]....
        /*0320*/ 	.word	0x00000500
        /*0324*/ 	.word	0x000000ff
        /*0328*/ 	.word	0x00000188
        /*032c*/ 	.short	0x0100
        /*032e*/ 	.byte	0x08
	.zero		1


	//   ....[44]....
        /*0330*/ 	.word	0x00000510
        /*0334*/ 	.word	0x000000ff
        /*0338*/ 	.word	0x000000b0
        /*033c*/ 	.short	0x0100
        /*033e*/ 	.byte	0x08
	.zero		1


	//   ....[45]....
        /*0340*/ 	.word	0x00000520
        /*0344*/ 	.word	0x000000ff
        /*0348*/ 	.word	0x00000190
        /*034c*/ 	.short	0x0100
        /*034e*/ 	.byte	0x08
	.zero		1


	//   ....[46]....
        /*0350*/ 	.word	0x00000530
        /*0354*/ 	.word	0x000000ff
        /*0358*/ 	.word	0x000000b8
        /*035c*/ 	.short	0x0100
        /*035e*/ 	.byte	0x08
	.zero		1


	//   ....[47]....
        /*0360*/ 	.word	0x00000540
        /*0364*/ 	.word	0x000000ff
        /*0368*/ 	.word	0x00000198
        /*036c*/ 	.short	0x0100
        /*036e*/ 	.byte	0x08
	.zero		1


	//   ....[48]....
        /*0370*/ 	.word	0x00000550
        /*0374*/ 	.word	0x000000ff
        /*0378*/ 	.word	0x000000c0
        /*037c*/ 	.short	0x0100
        /*037e*/ 	.byte	0x08
	.zero		1


	//   ....[49]....
        /*0380*/ 	.word	0x00000560
        /*0384*/ 	.word	0x000000ff
        /*0388*/ 	.word	0x000001a0
        /*038c*/ 	.short	0x0100
        /*038e*/ 	.byte	0x08
	.zero		1


	//   ....[50]....
        /*0390*/ 	.word	0x00000570
        /*0394*/ 	.word	0x000000ff
        /*0398*/ 	.word	0x000000c8
        /*039c*/ 	.short	0x0100
        /*039e*/ 	.byte	0x08
	.zero		1


	//   ....[51]....
        /*03a0*/ 	.word	0x00000580
        /*03a4*/ 	.word	0x000000ff
        /*03a8*/ 	.word	0x000001a8
        /*03ac*/ 	.short	0x0100
        /*03ae*/ 	.byte	0x08
	.zero		1


	//   ....[52]....
        /*03b0*/ 	.word	0x00000590
        /*03b4*/ 	.word	0x000000ff
        /*03b8*/ 	.word	0x000000d0
        /*03bc*/ 	.short	0x0100
        /*03be*/ 	.byte	0x08
	.zero		1


	//   ....[53]....
        /*03c0*/ 	.word	0x000005a0
        /*03c4*/ 	.word	0x000000ff
        /*03c8*/ 	.word	0x000001b0
        /*03cc*/ 	.short	0x0100
        /*03ce*/ 	.byte	0x08
	.zero		1


	//   ....[54]....
        /*03d0*/ 	.word	0x000005b0
        /*03d4*/ 	.word	0x000000ff
        /*03d8*/ 	.word	0x000000d8
        /*03dc*/ 	.short	0x0100
        /*03de*/ 	.byte	0x08
	.zero		1


	//   ....[55]....
        /*03e0*/ 	.word	0x000005c0
        /*03e4*/ 	.word	0x000000ff
        /*03e8*/ 	.word	0x000001b8
        /*03ec*/ 	.short	0x0100
        /*03ee*/ 	.byte	0x08
	.zero		1


	//   ....[56]....
        /*03f0*/ 	.word	0x00000850
        /*03f4*/ 	.word	0x000000ff
        /*03f8*/ 	.word	0x000001d0
        /*03fc*/ 	.short	0x0100
        /*03fe*/ 	.byte	0x06
	.zero		1


	//   ....[57]....
        /*0400*/ 	.word	0x000008b0
        /*0404*/ 	.word	0x000000ff
        /*0408*/ 	.word	0x000001d8
        /*040c*/ 	.short	0x0100
        /*040e*/ 	.byte	0x06
	.zero		1


	//   ....[58]....
        /*0410*/ 	.word	0x00001820
        /*0414*/ 	.word	0x000000ff
        /*0418*/ 	.word	0x00000000
        /*041c*/ 	.short	0x010a
        /*041e*/ 	.byte	0x06
	.zero		1


	//   ....[59]....
        /*0420*/ 	.word	0x00001860
        /*0424*/ 	.word	0x000000ff
        /*0428*/ 	.word	0x00000000
        /*042c*/ 	.short	0x010a
        /*042e*/ 	.byte	0x06
	.zero		1


	//   ....[60]....
        /*0430*/ 	.word	0x00002140
        /*0434*/ 	.word	0x000000ff
        /*0438*/ 	.word	0x00000000
        /*043c*/ 	.short	0x010a
        /*043e*/ 	.byte	0x0c
	.zero		1


	//   ....[61]....
        /*0440*/ 	.word	0x00002180
        /*0444*/ 	.word	0x000000ff
        /*0448*/ 	.word	0x00000000
        /*044c*/ 	.short	0x010a
        /*044e*/ 	.byte	0x0c
	.zero		1


	//   ....[62]....
        /*0450*/ 	.word	0x00002760
        /*0454*/ 	.word	0x000000ff
        /*0458*/ 	.word	0x00000000
        /*045c*/ 	.short	0x0101
        /*045e*/ 	.byte	0x08
	.zero		1


	//   ....[63]....
        /*0460*/ 	.word	0x00002db0
        /*0464*/ 	.word	0x000000ff
        /*0468*/ 	.word	0x00000000
        /*046c*/ 	.short	0x0101
        /*046e*/ 	.byte	0x06
	.zero		1


	//   ....[64]....
        /*0470*/ 	.word	0x00008740
        /*0474*/ 	.word	0x00000013
        /*0478*/ 	.word	0x000000e0
        /*047c*/ 	.short	0x010a
        /*047e*/ 	.byte	0x3f
	.zero		1


	//   ....[65]....
        /*0480*/ 	.word	0x00008aa0
        /*0484*/ 	.word	0x00000006
        /*0488*/ 	.word	0x000001d8
        /*048c*/ 	.short	0x0101
        /*048e*/ 	.byte	0x3f
	.zero		1


	//   ....[66]....
        /*0490*/ 	.word	0x000091d0
        /*0494*/ 	.word	0x00000006
        /*0498*/ 	.word	0x00000000
        /*049c*/ 	.short	0x010a
        /*049e*/ 	.byte	0x3f
	.zero		1


	//   ....[67]....
        /*04a0*/ 	.word	0x00009250
        /*04a4*/ 	.word	0x00000007
        /*04a8*/ 	.word	0x00000000
        /*04ac*/ 	.short	0x010a
        /*04ae*/ 	.byte	0x3f
	.zero		1


	//   ....[68]....
        /*04b0*/ 	.word	0x000092e0
        /*04b4*/ 	.word	0x00000006
        /*04b8*/ 	.word	0x00000000
        /*04bc*/ 	.short	0x010a
        /*04be*/ 	.byte	0x3f
	.zero		1


	//   ....[69]....
        /*04c0*/ 	.word	0x00009370
        /*04c4*/ 	.word	0x00000009
        /*04c8*/ 	.word	0x00000000
        /*04cc*/ 	.short	0x010a
        /*04ce*/ 	.byte	0x3f
	.zero		1


	//   ....[70]....
        /*04d0*/ 	.word	0x00009400
        /*04d4*/ 	.word	0x00000006
        /*04d8*/ 	.word	0x00000000
        /*04dc*/ 	.short	0x010a
        /*04de*/ 	.byte	0x3f
	.zero		1


	//   ....[71]....
        /*04e0*/ 	.word	0x00009490
        /*04e4*/ 	.word	0x00000009
        /*04e8*/ 	.word	0x00000000
        /*04ec*/ 	.short	0x010a
        /*04ee*/ 	.byte	0x3f
	.zero		1


	//   ....[72]....
        /*04f0*/ 	.word	0x00009520
        /*04f4*/ 	.word	0x00000006
        /*04f8*/ 	.word	0x00000000
        /*04fc*/ 	.short	0x010a
        /*04fe*/ 	.byte	0x3f
	.zero		1


	//   ....[73]....
        /*0500*/ 	.word	0x000095b0
        /*0504*/ 	.word	0x00000009
        /*0508*/ 	.word	0x00000000
        /*050c*/ 	.short	0x010a
        /*050e*/ 	.byte	0x3f
	.zero		1


	//   ....[74]....
        /*0510*/ 	.word	0x00009640
        /*0514*/ 	.word	0x00000006
        /*0518*/ 	.word	0x00000000
        /*051c*/ 	.short	0x010a
        /*051e*/ 	.byte	0x3f
	.zero		1


	//   ....[75]....
        /*0520*/ 	.word	0x000096d0
        /*0524*/ 	.word	0x00000009
        /*0528*/ 	.word	0x00000000
        /*052c*/ 	.short	0x010a
        /*052e*/ 	.byte	0x3f
	.zero		1


	//   ....[76]....
        /*0530*/ 	.word	0x00009760
        /*0534*/ 	.word	0x00000006
        /*0538*/ 	.word	0x00000000
        /*053c*/ 	.short	0x010a
        /*053e*/ 	.byte	0x3f
	.zero		1


	//   ....[77]....
        /*0540*/ 	.word	0x000097f0
        /*0544*/ 	.word	0x00000009
        /*0548*/ 	.word	0x00000000
        /*054c*/ 	.short	0x010a
        /*054e*/ 	.byte	0x3f
	.zero		1


	//   ....[78]....
        /*0550*/ 	.word	0x00009880
        /*0554*/ 	.word	0x00000006
        /*0558*/ 	.word	0x00000000
        /*055c*/ 	.short	0x010a
        /*055e*/ 	.byte	0x3f
	.zero		1


	//   ....[79]....
        /*0560*/ 	.word	0x00009910
        /*0564*/ 	.word	0x00000009
        /*0568*/ 	.word	0x00000000
        /*056c*/ 	.short	0x010a
        /*056e*/ 	.byte	0x3f
	.zero		1


	//   ....[80]....
        /*0570*/ 	.word	0x000099a0
        /*0574*/ 	.word	0x00000006
        /*0578*/ 	.word	0x00000000
        /*057c*/ 	.short	0x010a
        /*057e*/ 	.byte	0x3f
	.zero		1


	//   ....[81]....
        /*0580*/ 	.word	0x00009a30
        /*0584*/ 	.word	0x00000009
        /*0588*/ 	.word	0x00000000
        /*058c*/ 	.short	0x010a
        /*058e*/ 	.byte	0x3f
	.zero		1


	//   ....[82]....
        /*0590*/ 	.word	0x00009ac0
        /*0594*/ 	.word	0x00000006
        /*0598*/ 	.word	0x00000000
        /*059c*/ 	.short	0x010a
        /*059e*/ 	.byte	0x3f
	.zero		1


	//   ....[83]....
        /*05a0*/ 	.word	0x00009b50
        /*05a4*/ 	.word	0x00000009
        /*05a8*/ 	.word	0x00000000
        /*05ac*/ 	.short	0x010a
        /*05ae*/ 	.byte	0x3f
	.zero		1


	//   ....[84]....
        /*05b0*/ 	.word	0x00009be0
        /*05b4*/ 	.word	0x00000006
        /*05b8*/ 	.word	0x00000000
        /*05bc*/ 	.short	0x010a
        /*05be*/ 	.byte	0x3f
	.zero		1


	//   ....[85]....
        /*05c0*/ 	.word	0x00009c70
        /*05c4*/ 	.word	0x00000009
        /*05c8*/ 	.word	0x00000000
        /*05cc*/ 	.short	0x010a
        /*05ce*/ 	.byte	0x3f
	.zero		1


	//   ....[86]....
        /*05d0*/ 	.word	0x00009d00
        /*05d4*/ 	.word	0x00000006
        /*05d8*/ 	.word	0x00000000
        /*05dc*/ 	.short	0x010a
        /*05de*/ 	.byte	0x3f
	.zero		1


	//   ....[87]....
        /*05e0*/ 	.word	0x00009d90
        /*05e4*/ 	.word	0x00000009
        /*05e8*/ 	.word	0x00000000
        /*05ec*/ 	.short	0x010a
        /*05ee*/ 	.byte	0x3f
	.zero		1


	//   ....[88]....
        /*05f0*/ 	.word	0x00009e20
        /*05f4*/ 	.word	0x00000006
        /*05f8*/ 	.word	0x00000000
        /*05fc*/ 	.short	0x010a
        /*05fe*/ 	.byte	0x3f
	.zero		1


	//   ....[89]....
        /*0600*/ 	.word	0x00009eb0
        /*0604*/ 	.word	0x00000009
        /*0608*/ 	.word	0x00000000
        /*060c*/ 	.short	0x010a
        /*060e*/ 	.byte	0x3f
	.zero		1


	//   ....[90]....
        /*0610*/ 	.word	0x00009f40
        /*0614*/ 	.word	0x00000006
        /*0618*/ 	.word	0x00000000
        /*061c*/ 	.short	0x010a
        /*061e*/ 	.byte	0x3f
	.zero		1


	//   ....[91]....
        /*0620*/ 	.word	0x00009fd0
        /*0624*/ 	.word	0x00000009
        /*0628*/ 	.word	0x00000000
        /*062c*/ 	.short	0x010a
        /*062e*/ 	.byte	0x3f
	.zero		1


	//   ....[92]....
        /*0630*/ 	.word	0x0000a060
        /*0634*/ 	.word	0x00000006
        /*0638*/ 	.word	0x00000000
        /*063c*/ 	.short	0x010a
        /*063e*/ 	.byte	0x3f
	.zero		1


	//   ....[93]....
        /*0640*/ 	.word	0x0000a0f0
        /*0644*/ 	.word	0x00000003
        /*0648*/ 	.word	0x00000000
        /*064c*/ 	.short	0x010a
        /*064e*/ 	.byte	0x3f
	.zero		1


	//   ....[94]....
        /*0650*/ 	.word	0x0000a160
        /*0654*/ 	.word	0x0000000b
        /*0658*/ 	.word	0x00000000
        /*065c*/ 	.short	0x010a
        /*065e*/ 	.byte	0x3f
	.zero		1


	//   ....[95]....
        /*0660*/ 	.word	0x0000a1c0
        /*0664*/ 	.word	0x0000008c
        /*0668*/ 	.word	0x00000000
        /*066c*/ 	.short	0x010a
        /*066e*/ 	.byte	0x3f
	.zero		1


	//   ....[96]....
        /*0670*/ 	.word	0x0000a290
        /*0674*/ 	.word	0x00000013
        /*0678*/ 	.word	0x000000e0
        /*067c*/ 	.short	0x010a
        /*067e*/ 	.byte	0x3f
	.zero		1


	//   ....[97]....
        /*0680*/ 	.word	0x0000a370
        /*0684*/ 	.word	0x00000006
        /*0688*/ 	.word	0x00000000
        /*068c*/ 	.short	0x010a
        /*068e*/ 	.byte	0x3f
	.zero		1


	//   ....[98]....
        /*0690*/ 	.word	0x0000a3c0
        /*0694*/ 	.word	0x00000007
        /*0698*/ 	.word	0x00000000
        /*069c*/ 	.short	0x010a
        /*069e*/ 	.byte	0x3f
	.zero		1


	//   ....[99]....
        /*06a0*/ 	.word	0x0000a410
        /*06a4*/ 	.word	0x00000006
        /*06a8*/ 	.word	0x00000000
        /*06ac*/ 	.short	0x010a
        /*06ae*/ 	.byte	0x3f
	.zero		1


	//   ....[100]....
        /*06b0*/ 	.word	0x0000a460
        /*06b4*/ 	.word	0x00000009
        /*06b8*/ 	.word	0x00000000
        /*06bc*/ 	.short	0x010a
        /*06be*/ 	.byte	0x3f
	.zero		1


	//   ....[101]....
        /*06c0*/ 	.word	0x0000a4b0
        /*06c4*/ 	.word	0x00000006
        /*06c8*/ 	.word	0x00000000
        /*06cc*/ 	.short	0x010a
        /*06ce*/ 	.byte	0x3f
	.zero		1


	//   ....[102]....
        /*06d0*/ 	.word	0x0000a500
        /*06d4*/ 	.word	0x00000009
        /*06d8*/ 	.word	0x00000000
        /*06dc*/ 	.short	0x010a
        /*06de*/ 	.byte	0x3f
	.zero		1


	//   ....[103]....
        /*06e0*/ 	.word	0x0000a550
        /*06e4*/ 	.word	0x00000006
        /*06e8*/ 	.word	0x00000000
        /*06ec*/ 	.short	0x010a
        /*06ee*/ 	.byte	0x3f
	.zero		1


	//   ....[104]....
        /*06f0*/ 	.word	0x0000a5a0
        /*06f4*/ 	.word	0x00000009
        /*06f8*/ 	.word	0x00000000
        /*06fc*/ 	.short	0x010a
        /*06fe*/ 	.byte	0x3f
	.zero		1


	//   ....[105]....
        /*0700*/ 	.word	0x0000a5f0
        /*0704*/ 	.word	0x00000006
        /*0708*/ 	.word	0x00000000
        /*070c*/ 	.short	0x010a
        /*070e*/ 	.byte	0x3f
	.zero		1


	//   ....[106]....
        /*0710*/ 	.word	0x0000a640
        /*0714*/ 	.word	0x00000009
        /*0718*/ 	.word	0x00000000
        /*071c*/ 	.short	0x010a
        /*071e*/ 	.byte	0x3f
	.zero		1


	//   ....[107]....
        /*0720*/ 	.word	0x0000a690
        /*0724*/ 	.word	0x00000006
        /*0728*/ 	.word	0x00000000
        /*072c*/ 	.short	0x010a
        /*072e*/ 	.byte	0x3f
	.zero		1


	//   ....[108]....
        /*0730*/ 	.word	0x0000a6e0
        /*0734*/ 	.word	0x00000009
        /*0738*/ 	.word	0x00000000
        /*073c*/ 	.short	0x010a
        /*073e*/ 	.byte	0x3f
	.zero		1


	//   ....[109]....
        /*0740*/ 	.word	0x0000a730
        /*0744*/ 	.word	0x00000006
        /*0748*/ 	.word	0x00000000
        /*074c*/ 	.short	0x010a
        /*074e*/ 	.byte	0x3f
	.zero		1


	//   ....[110]....
        /*0750*/ 	.word	0x0000a780
        /*0754*/ 	.word	0x00000009
        /*0758*/ 	.word	0x00000000
        /*075c*/ 	.short	0x010a
        /*075e*/ 	.byte	0x3f
	.zero		1


	//   ....[111]....
        /*0760*/ 	.word	0x0000a7d0
        /*0764*/ 	.word	0x00000006
        /*0768*/ 	.word	0x00000000
        /*076c*/ 	.short	0x010a
        /*076e*/ 	.byte	0x3f
	.zero		1


	//   ....[112]....
        /*0770*/ 	.word	0x0000a820
        /*0774*/ 	.word	0x00000009
        /*0778*/ 	.word	0x00000000
        /*077c*/ 	.short	0x010a
        /*077e*/ 	.byte	0x3f
	.zero		1


	//   ....[113]....
        /*0780*/ 	.word	0x0000a870
        /*0784*/ 	.word	0x00000006
        /*0788*/ 	.word	0x00000000
        /*078c*/ 	.short	0x010a
        /*078e*/ 	.byte	0x3f
	.zero		1


	//   ....[114]....
        /*0790*/ 	.word	0x0000a8c0
        /*0794*/ 	.word	0x00000009
        /*0798*/ 	.word	0x00000000
        /*079c*/ 	.short	0x010a
        /*079e*/ 	.byte	0x3f
	.zero		1


	//   ....[115]....
        /*07a0*/ 	.word	0x0000a910
        /*07a4*/ 	.word	0x00000006
        /*07a8*/ 	.word	0x00000000
        /*07ac*/ 	.short	0x010a
        /*07ae*/ 	.byte	0x3f
	.zero		1


	//   ....[116]....
        /*07b0*/ 	.word	0x0000a960
        /*07b4*/ 	.word	0x00000009
        /*07b8*/ 	.word	0x00000000
        /*07bc*/ 	.short	0x010a
        /*07be*/ 	.byte	0x3f
	.zero		1


	//   ....[117]....
        /*07c0*/ 	.word	0x0000a9b0
        /*07c4*/ 	.word	0x00000006
        /*07c8*/ 	.word	0x00000000
        /*07cc*/ 	.short	0x010a
        /*07ce*/ 	.byte	0x3f
	.zero		1


	//   ....[118]....
        /*07d0*/ 	.word	0x0000aa00
        /*07d4*/ 	.word	0x00000009
        /*07d8*/ 	.word	0x00000000
        /*07dc*/ 	.short	0x010a
        /*07de*/ 	.byte	0x3f
	.zero		1


	//   ....[119]....
        /*07e0*/ 	.word	0x0000aa50
        /*07e4*/ 	.word	0x00000006
        /*07e8*/ 	.word	0x00000000
        /*07ec*/ 	.short	0x010a
        /*07ee*/ 	.byte	0x3f
	.zero		1


	//   ....[120]....
        /*07f0*/ 	.word	0x0000aaa0
        /*07f4*/ 	.word	0x00000009
        /*07f8*/ 	.word	0x00000000
        /*07fc*/ 	.short	0x010a
        /*07fe*/ 	.byte	0x3f
	.zero		1


	//   ....[121]....
        /*0800*/ 	.word	0x0000aaf0
        /*0804*/ 	.word	0x00000006
        /*0808*/ 	.word	0x00000000
        /*080c*/ 	.short	0x010a
        /*080e*/ 	.byte	0x3f
	.zero		1


	//   ....[122]....
        /*0810*/ 	.word	0x0000ab40
        /*0814*/ 	.word	0x00000009
        /*0818*/ 	.word	0x00000000
        /*081c*/ 	.short	0x010a
        /*081e*/ 	.byte	0x3f
	.zero		1


	//   ....[123]....
        /*0820*/ 	.word	0x0000ab90
        /*0824*/ 	.word	0x00000006
        /*0828*/ 	.word	0x00000000
        /*082c*/ 	.short	0x010a
        /*082e*/ 	.byte	0x3f
	.zero		1


	//----- nvinfo : EIATTR_NUM_MBARRIERS
	.align		4
.L_28:
        /*0830*/ 	.byte	0x03, 0x38
        /*0832*/ 	.short	0x003a


	//----- nvinfo : EIATTR_EXIT_INSTR_OFFSETS
	.align		4
        /*0834*/ 	.byte	0x04, 0x1c
        /*0836*/ 	.short	(.L_30 - .L_29)


	//   ....[0]....
.L_29:
        /*0838*/ 	.word	0x00000900


	//   ....[1]....
        /*083c*/ 	.word	0x000011c0


	//   ....[2]....
        /*0840*/ 	.word	0x00007db0


	//   ....[3]....
        /*0844*/ 	.word	0x000083e0


	//   ....[4]....
        /*0848*/ 	.word	0x0000a140


	//----- nvinfo : EIATTR_MAX_THREADS
	.align		4
.L_30:
        /*084c*/ 	.byte	0x04, 0x05
        /*084e*/ 	.short	(.L_32 - .L_31)
.L_31:
        /*0850*/ 	.word	0x00000180
        /*0854*/ 	.word	0x00000001
        /*0858*/ 	.word	0x00000001


	//----- nvinfo : EIATTR_CRS_STACK_SIZE
	.align		4
.L_32:
        /*085c*/ 	.byte	0x04, 0x1e
        /*085e*/ 	.short	(.L_34 - .L_33)
.L_33:
        /*0860*/ 	.word	0x00000000


	//----- nvinfo : EIATTR_CBANK_PARAM_SIZE
	.align		4
.L_34:
        /*0864*/ 	.byte	0x03, 0x19
        /*0866*/ 	.short	0x0470


	//----- nvinfo : EIATTR_PARAM_CBANK
	.align		4
        /*0868*/ 	.byte	0x04, 0x0a
        /*086a*/ 	.short	(.L_36 - .L_35)
	.align		4
.L_35:
        /*086c*/ 	.word	index@(.nv.constant0._ZN7cutlass13device_kernelINS_4gemm6kernel13GemmUniversalIN4cute5tupleIJiiiiEEENS1_10collective13CollectiveMmaINS1_37MainloopSm90TmaGmmaWarpSpecializedFP8ILi28ENS5_IJNS4_1CILi1EEESB_SB_EEENS1_35KernelTmaWarpSpecializedCooperativeEEENS5_IJNSA_ILi128EEESF_NSA_ILi32EEEEEENS_12float_e4m3_tENS5_IJlSB_lEEESI_SJ_NS4_8TiledMMAINS4_8MMA_AtomIJNS4_4SM904GMMA31MMA_64x128x32_F32E4M3E4M3_SS_TNILNSN_7ScaleInE1ELSP_1EEEEEENS4_6LayoutINS5_IJNSA_ILi2EEESB_SB_EEENS5_IJSB_NSA_ILi0EEESV_EEEEENS5_IJNS4_10UnderscoreESY_SY_EEEEENS4_13SM90_TMA_LOADENS4_14ComposedLayoutINS4_7SwizzleILi1ELi4ELi3EEENS4_18smem_ptr_flag_bitsILi8EEENSS_INS5_IJNSA_ILi8EEESG_EEENS5_IJSG_SB_EEEEEEEvNS4_8identityES11_S1B_vS1C_EENS_8epilogue10collective6detail29Sm90TmaWarpSpecializedAdapterINS1F_15DefaultEpilogueISI_SJ_SJ_NS1E_6thread17LinearCombinationISI_Li1EffLNS1J_9ScaleType4KindE0ELNS_15FloatRoundStyleE2ESI_EENS1_15EpilogueDefaultEEEEEvvEEEEvNT_6ParamsE)
        /*0870*/ 	.short	0x0210
        /*0872*/ 	.short	0x0470


	//----- nvinfo : EIATTR_SW_WAR
	.align		4
.L_36:
        /*0874*/ 	.byte	0x04, 0x36
        /*0876*/ 	.short	(.L_38 - .L_37)
.L_37:
        /*0878*/ 	.word	0x00000008
.L_38:


//--------------------- .nv.callgraph             --------------------------
	.section	.nv.callgraph,"",@"SHT_CUDA_CALLGRAPH"
	.align	4
	.sectionentsize	8
	.align		4
        /*0000*/ 	.word	0x00000000
	.align		4
        /*0004*/ 	.word	0xffffffff
	.align		4
        /*0008*/ 	.word	0x00000000
	.align		4
        /*000c*/ 	.word	0xfffffffe
	.align		4
        /*0010*/ 	.word	0x00000000
	.align		4
        /*0014*/ 	.word	0xfffffffd
	.align		4
        /*0018*/ 	.word	0x00000000
	.align		4
        /*001c*/ 	.word	0xfffffffc


//--------------------- .nv.constant4             --------------------------
	.section	.nv.constant4,"a",@progbits
	.align	8
	.align		8
.nv.constant4:
        /*0000*/ 	.dword	_ZN40_INTERNAL_871b95f5_4_k_cu_19982c63_247784cuda3std3__45__cpo5beginE
	.align		8
        /*0008*/ 	.dword	_ZN40_INTERNAL_871b95f5_4_k_cu_19982c63_247784cuda3std3__45__cpo3endE
	.align		8
        /*0010*/ 	.dword	_ZN40_INTERNAL_871b95f5_4_k_cu_19982c63_247784cuda3std3__45__cpo6cbeginE
	.align		8
        /*0018*/ 	.dword	_ZN40_INTERNAL_871b95f5_4_k_cu_19982c63_247784cuda3std3__45__cpo4cendE
	.align		8
        /*0020*/ 	.dword	_ZN40_INTERNAL_871b95f5_4_k_cu_19982c63_247784cuda3std3__442_GLOBAL__N__871b95f5_4_k_cu_19982c63_247786ignoreE
	.align		8
        /*0028*/ 	.dword	_ZN40_INTERNAL_871b95f5_4_k_cu_19982c63_247784cuda3std3__419piecewise_constructE
	.align		8
        /*0030*/ 	.dword	_ZN40_INTERNAL_871b95f5_4_k_cu_19982c63_247784cuda3std3__48in_placeE
	.align		8
        /*0038*/ 	.dword	_ZN40_INTERNAL_871b95f5_4_k_cu_19982c63_247784cuda3std6ranges3__45__cpo4swapE
	.align		8
        /*0040*/ 	.dword	_ZN40_INTERNAL_871b95f5_4_k_cu_19982c63_247784cuda3std6ranges3__45__cpo9iter_moveE
	.align		8
        /*0048*/ 	.dword	_ZN40_INTERNAL_871b95f5_4_k_cu_19982c63_247784cute7productE
	.align		8
        /*0050*/ 	.dword	_ZN40_INTERNAL_871b95f5_4_k_cu_19982c63_247784cute1_E


//--------------------- .text._ZN7cutlass13device_kernelINS_4gemm6kernel13GemmUniversalIN4cute5tupleIJiiiiEEENS1_10collective13CollectiveMmaINS1_37MainloopSm90TmaGmmaWarpSpecializedFP8ILi28ENS5_IJNS4_1CILi1EEESB_SB_EEENS1_35KernelTmaWarpSpecializedCooperativeEEENS5_IJNSA_ILi128EEESF_NSA_ILi32EEEEEENS_12float_e4m3_tENS5_IJlSB_lEEESI_SJ_NS4_8TiledMMAINS4_8MMA_AtomIJNS4_4SM904GMMA31MMA_64x128x32_F32E4M3E4M3_SS_TNILNSN_7ScaleInE1ELSP_1EEEEEENS4_6LayoutINS5_IJNSA_ILi2EEESB_SB_EEENS5_IJSB_NSA_ILi0EEESV_EEEEENS5_IJNS4_10UnderscoreESY_SY_EEEEENS4_13SM90_TMA_LOADENS4_14ComposedLayoutINS4_7SwizzleILi1ELi4ELi3EEENS4_18smem_ptr_flag_bitsILi8EEENSS_INS5_IJNSA_ILi8EEESG_EEENS5_IJSG_SB_EEEEEEEvNS4_8identityES11_S1B_vS1C_EENS_8epilogue10collective6detail29Sm90TmaWarpSpecializedAdapterINS1F_15DefaultEpilogueISI_SJ_SJ_NS1E_6thread17LinearCombinationISI_Li1EffLNS1J_9ScaleType4KindE0ELNS_15FloatRoundStyleE2ESI_EENS1_15EpilogueDefaultEEEEEvvEEEEvNT_6ParamsE --------------------------
	.section	.text._ZN7cutlass13device_kernelINS_4gemm6kernel13GemmUniversalIN4cute5tupleIJiiiiEEENS1_10collective13CollectiveMmaINS1_37MainloopSm90TmaGmmaWarpSpecializedFP8ILi28ENS5_IJNS4_1CILi1EEESB_SB_EEENS1_35KernelTmaWarpSpecializedCooperativeEEENS5_IJNSA_ILi128EEESF_NSA_ILi32EEEEEENS_12float_e4m3_tENS5_IJlSB_lEEESI_SJ_NS4_8TiledMMAINS4_8MMA_AtomIJNS4_4SM904GMMA31MMA_64x128x32_F32E4M3E4M3_SS_TNILNSN_7ScaleInE1ELSP_1EEEEEENS4_6LayoutINS5_IJNSA_ILi2EEESB_SB_EEENS5_IJSB_NSA_ILi0EEESV_EEEEENS5_IJNS4_10UnderscoreESY_SY_EEEEENS4_13SM90_TMA_LOADENS4_14ComposedLayoutINS4_7SwizzleILi1ELi4ELi3EEENS4_18smem_ptr_flag_bitsILi8EEENSS_INS5_IJNSA_ILi8EEESG_EEENS5_IJSG_SB_EEEEEEEvNS4_8identityES11_S1B_vS1C_EENS_8epilogue10collective6detail29Sm90TmaWarpSpecializedAdapterINS1F_15DefaultEpilogueISI_SJ_SJ_NS1E_6thread17LinearCombinationISI_Li1EffLNS1J_9ScaleType4KindE0ELNS_15FloatRoundStyleE2ESI_EENS1_15EpilogueDefaultEEEEEvvEEEEvNT_6ParamsE,"ax",@progbits
	.align	128
.text._ZN7cutlass13device_kernelINS_4gemm6kernel13GemmUniversalIN4cute5tupleIJiiiiEEENS1_10collective13CollectiveMmaINS1_37MainloopSm90TmaGmmaWarpSpecializedFP8ILi28ENS5_IJNS4_1CILi1EEESB_SB_EEENS1_35KernelTmaWarpSpecializedCooperativeEEENS5_IJNSA_ILi128EEESF_NSA_ILi32EEEEEENS_12float_e4m3_tENS5_IJlSB_lEEESI_SJ_NS4_8TiledMMAINS4_8MMA_AtomIJNS4_4SM904GMMA31MMA_64x128x32_F32E4M3E4M3_SS_TNILNSN_7ScaleInE1ELSP_1EEEEEENS4_6LayoutINS5_IJNSA_ILi2EEESB_SB_EEENS5_IJSB_NSA_ILi0EEESV_EEEEENS5_IJNS4_10UnderscoreESY_SY_EEEEENS4_13SM90_TMA_LOADENS4_14ComposedLayoutINS4_7SwizzleILi1ELi4ELi3EEENS4_18smem_ptr_flag_bitsILi8EEENSS_INS5_IJNSA_ILi8EEESG_EEENS5_IJSG_SB_EEEEEEEvNS4_8identityES11_S1B_vS1C_EENS_8epilogue10collective6detail29Sm90TmaWarpSpecializedAdapterINS1F_15DefaultEpilogueISI_SJ_SJ_NS1E_6thread17LinearCombinationISI_Li1EffLNS1J_9ScaleType4KindE0ELNS_15FloatRoundStyleE2ESI_EENS1_15EpilogueDefaultEEEEEvvEEEEvNT_6ParamsE:
        .type           _ZN7cutlass13device_kernelINS_4gemm6kernel13GemmUniversalIN4cute5tupleIJiiiiEEENS1_10collective13CollectiveMmaINS1_37MainloopSm90TmaGmmaWarpSpecializedFP8ILi28ENS5_IJNS4_1CILi1EEESB_SB_EEENS1_35KernelTmaWarpSpecializedCooperativeEEENS5_IJNSA_ILi128EEESF_NSA_ILi32EEEEEENS_12float_e4m3_tENS5_IJlSB_lEEESI_SJ_NS4_8TiledMMAINS4_8MMA_AtomIJNS4_4SM904GMMA31MMA_64x128x32_F32E4M3E4M3_SS_TNILNSN_7ScaleInE1ELSP_1EEEEEENS4_6LayoutINS5_IJNSA_ILi2EEESB_SB_EEENS5_IJSB_NSA_ILi0EEESV_EEEEENS5_IJNS4_10UnderscoreESY_SY_EEEEENS4_13SM90_TMA_LOADENS4_14ComposedLayoutINS4_7SwizzleILi1ELi4ELi3EEENS4_18smem_ptr_flag_bitsILi8EEENSS_INS5_IJNSA_ILi8EEESG_EEENS5_IJSG_SB_EEEEEEEvNS4_8identityES11_S1B_vS1C_EENS_8epilogue10collective6detail29Sm90TmaWarpSpecializedAdapterINS1F_15DefaultEpilogueISI_SJ_SJ_NS1E_6thread17LinearCombinationISI_Li1EffLNS1J_9ScaleType4KindE0ELNS_15FloatRoundStyleE2ESI_EENS1_15EpilogueDefaultEEEEEvvEEEEvNT_6ParamsE,@function
        .size           _ZN7cutlass13device_kernelINS_4gemm6kernel13GemmUniversalIN4cute5tupleIJiiiiEEENS1_10collective13CollectiveMmaINS1_37MainloopSm90TmaGmmaWarpSpecializedFP8ILi28ENS5_IJNS4_1CILi1EEESB_SB_EEENS1_35KernelTmaWarpSpecializedCooperativeEEENS5_IJNSA_ILi128EEESF_NSA_ILi32EEEEEENS_12float_e4m3_tENS5_IJlSB_lEEESI_SJ_NS4_8TiledMMAINS4_8MMA_AtomIJNS4_4SM904GMMA31MMA_64x128x32_F32E4M3E4M3_SS_TNILNSN_7ScaleInE1ELSP_1EEEEEENS4_6LayoutINS5_IJNSA_ILi2EEESB_SB_EEENS5_IJSB_NSA_ILi0EEESV_EEEEENS5_IJNS4_10UnderscoreESY_SY_EEEEENS4_13SM90_TMA_LOADENS4_14ComposedLayoutINS4_7SwizzleILi1ELi4ELi3EEENS4_18smem_ptr_flag_bitsILi8EEENSS_INS5_IJNSA_ILi8EEESG_EEENS5_IJSG_SB_EEEEEEEvNS4_8identityES11_S1B_vS1C_EENS_8epilogue10collective6detail29Sm90TmaWarpSpecializedAdapterINS1F_15DefaultEpilogueISI_SJ_SJ_NS1E_6thread17LinearCombinationISI_Li1EffLNS1J_9ScaleType4KindE0ELNS_15FloatRoundStyleE2ESI_EENS1_15EpilogueDefaultEEEEEvvEEEEvNT_6ParamsE,(.L_x_250 - _ZN7cutlass13device_kernelINS_4gemm6kernel13GemmUniversalIN4cute5tupleIJiiiiEEENS1_10collective13CollectiveMmaINS1_37MainloopSm90TmaGmmaWarpSpecializedFP8ILi28ENS5_IJNS4_1CILi1EEESB_SB_EEENS1_35KernelTmaWarpSpecializedCooperativeEEENS5_IJNSA_ILi128EEESF_NSA_ILi32EEEEEENS_12float_e4m3_tENS5_IJlSB_lEEESI_SJ_NS4_8TiledMMAINS4_8MMA_AtomIJNS4_4SM904GMMA31MMA_64x128x32_F32E4M3E4M3_SS_TNILNSN_7ScaleInE1ELSP_1EEEEEENS4_6LayoutINS5_IJNSA_ILi2EEESB_SB_EEENS5_IJSB_NSA_ILi0EEESV_EEEEENS5_IJNS4_10UnderscoreESY_SY_EEEEENS4_13SM90_TMA_LOADENS4_14ComposedLayoutINS4_7SwizzleILi1ELi4ELi3EEENS4_18smem_ptr_flag_bitsILi8EEENSS_INS5_IJNSA_ILi8EEESG_EEENS5_IJSG_SB_EEEEEEEvNS4_8identityES11_S1B_vS1C_EENS_8epilogue10collective6detail29Sm90TmaWarpSpecializedAdapterINS1F_15DefaultEpilogueISI_SJ_SJ_NS1E_6thread17LinearCombinationISI_Li1EffLNS1J_9ScaleType4KindE0ELNS_15FloatRoundStyleE2ESI_EENS1_15EpilogueDefaultEEEEEvvEEEEvNT_6ParamsE)
        .other          _ZN7cutlass13device_kernelINS_4gemm6kernel13GemmUniversalIN4cute5tupleIJiiiiEEENS1_10collective13CollectiveMmaINS1_37MainloopSm90TmaGmmaWarpSpecializedFP8ILi28ENS5_IJNS4_1CILi1EEESB_SB_EEENS1_35KernelTmaWarpSpecializedCooperativeEEENS5_IJNSA_ILi128EEESF_NSA_ILi32EEEEEENS_12float_e4m3_tENS5_IJlSB_lEEESI_SJ_NS4_8TiledMMAINS4_8MMA_AtomIJNS4_4SM904GMMA31MMA_64x128x32_F32E4M3E4M3_SS_TNILNSN_7ScaleInE1ELSP_1EEEEEENS4_6LayoutINS5_IJNSA_ILi2EEESB_SB_EEENS5_IJSB_NSA_ILi0EEESV_EEEEENS5_IJNS4_10UnderscoreESY_SY_EEEEENS4_13SM90_TMA_LOADENS4_14ComposedLayoutINS4_7SwizzleILi1ELi4ELi3EEENS4_18smem_ptr_flag_bitsILi8EEENSS_INS5_IJNSA_ILi8EEESG_EEENS5_IJSG_SB_EEEEEEEvNS4_8identityES11_S1B_vS1C_EENS_8epilogue10collective6detail29Sm90TmaWarpSpecializedAdapterINS1F_15DefaultEpilogueISI_SJ_SJ_NS1E_6thread17LinearCombinationISI_Li1EffLNS1J_9ScaleType4KindE0ELNS_15FloatRoundStyleE2ESI_EENS1_15EpilogueDefaultEEEEEvvEEEEvNT_6ParamsE,@"STO_CUDA_ENTRY STV_DEFAULT"
_ZN7cutlass13device_kernelINS_4gemm6kernel13GemmUniversalIN4cute5tupleIJiiiiEEENS1_10collective13CollectiveMmaINS1_37MainloopSm90TmaGmmaWarpSpecializedFP8ILi28ENS5_IJNS4_1CILi1EEESB_SB_EEENS1_35KernelTmaWarpSpecializedCooperativeEEENS5_IJNSA_ILi128EEESF_NSA_ILi32EEEEEENS_12float_e4m3_tENS5_IJlSB_lEEESI_SJ_NS4_8TiledMMAINS4_8MMA_AtomIJNS4_4SM904GMMA31MMA_64x128x32_F32E4M3E4M3_SS_TNILNSN_7ScaleInE1ELSP_1EEEEEENS4_6LayoutINS5_IJNSA_ILi2EEESB_SB_EEENS5_IJSB_NSA_ILi0EEESV_EEEEENS5_IJNS4_10UnderscoreESY_SY_EEEEENS4_13SM90_TMA_LOADENS4_14ComposedLayoutINS4_7SwizzleILi1ELi4ELi3EEENS4_18smem_ptr_flag_bitsILi8EEENSS_INS5_IJNSA_ILi8EEESG_EEENS5_IJSG_SB_EEEEEEEvNS4_8identityES11_S1B_vS1C_EENS_8epilogue10collective6detail29Sm90TmaWarpSpecializedAdapterINS1F_15DefaultEpilogueISI_SJ_SJ_NS1E_6thread17LinearCombinationISI_Li1EffLNS1J_9ScaleType4KindE0ELNS_15FloatRoundStyleE2ESI_EENS1_15EpilogueDefaultEEEEEvvEEEEvNT_6ParamsE:
[----:B------:R-:W-:Y:S01]  /*0000*/  LDC R1, c[0x0][0x28] ;  /* 0x00000a00ff017b82 */ /* 0x000fe20000000800 */
[----:B------:R-:W0:Y:S01]  /*0010*/  S2R R0, SR_TID.X ;  /* 0x0000000000007919 */ /* 0x000e220000002100 */
[----:B------:R-:W-:Y:S01]  /*0020*/  ELECT P0, URZ, PT ;  /* 0x00000000003f782f */ /* 0x000fe20003800000 */
[----:B------:R-:W-:Y:S01]  /*0030*/  BSSY B0, `(.L_x_0) ;  /* 0x000000f000007945 */ /* 0x000fe20003800000 */
[--C-:B0-----:R-:W-:Y:S02]  /*0040*/  SHF.R.U32.HI R2, RZ, 0x5, R0.reuse ;  /* 0x00000005ff027819 */ /* 0x101fe40000011600 */
[----:B------:R-:W-:-:S03]  /*0050*/  SHF.R.U32.HI R3, RZ, 0x7, R0 ;  /* 0x00000007ff037819 */ /* 0x000fc60000011600 */
[----:B------:R-:W0:Y:S04]  /*0060*/  SHFL.IDX PT, R5, R2, RZ, 0x1f ;  /* 0x00001fff02057589 */ /* 0x000e2800000e0000 */
[----:B------:R1:W2:Y:S01]  /*0070*/  SHFL.IDX PT, R6, R3, RZ, 0x1f ;  /* 0x00001fff03067589 */ /* 0x0002a200000e0000 */
[----:B0-----:R-:W-:-:S13]  /*0080*/  ISETP.NE.OR P0, PT, R5, RZ, !P0 ;  /* 0x000000ff0500720c */ /* 0x001fda0004705670 */
[----:B-12---:R-:W-:Y:S05]  /*0090*/  @P0 BRA `(.L_x_1) ;  /* 0x0000000000200947 */ /* 0x006fea0003800000 */
[----:B------:R-:W-:Y:S02]  /*00a0*/  ULDC.64 UR4, c[0x0][0x198] ;  /* 0x0000660000047ab9 */ /* 0x000fe40000000a00 */
[----:B------:R-:W-:Y:S02]  /*00b0*/  UIADD3 UR6, UP0, UR4, 0xf0, URZ ;  /* 0x000000f004067890 */ /* 0x000fe4000ff1e03f */
[----:B------:R-:W-:Y:S02]  /*00c0*/  UIADD3 UR4, UP1, UR4, 0x1f0, URZ ;  /* 0x000001f004047890 */ /* 0x000fe4000ff3e03f */
[----:B------:R-:W-:Y:S02]  /*00d0*/  UIADD3.X UR7, URZ, UR5, URZ, UP0, !UPT ;  /* 0x000000053f077290 */ /* 0x000fe400087fe43f */
[----:B------:R-:W-:-:S07]  /*00e0*/  UIADD3.X UR5, URZ, UR5, URZ, UP1, !UPT ;  /* 0x000000053f057290 */ /* 0x000fce0008ffe43f */
[----:B------:R0:W-:Y:S02]  /*00f0*/  UTMACCTL.PF [UR6] ;  /* 0x00000000060079b9 */ /* 0x0001e40008040000 */
[----:B------:R0:W-:Y:S02]  /*0100*/  UTMACCTL.PF [UR4] ;  /* 0x00000000040079b9 */ /* 0x0001e40008040000 */
[----:B0-----:R-:W-:Y:S01]  /*0110*/  NOP ;  /* 0x0000000000007918 */ /* 0x001fe20000000000 */
.L_x_1:
[----:B------:R-:W-:Y:S05]  /*0120*/  BSYNC B0 ;  /* 0x0000000000007941 */ /* 0x000fea0003800000 */
.L_x_0:
[----:B------:R-:W0:Y:S02]  /*0130*/  SHFL.IDX PT, R3, R2, RZ, 0x1f ;  /* 0x00001fff02037589 */ /* 0x000e2400000e0000 */
[----:B0-----:R-:W-:-:S13]  /*0140*/  ISETP.NE.AND P0, PT, R3, RZ, PT ;  /* 0x000000ff0300720c */ /* 0x001fda0003f05270 */
[----:B------:R-:W-:Y:S05]  /*0150*/  @P0 BRA `(.L_x_2) ;  /* 0x0000000400240947 */ /* 0x000fea0003800000 */
[----:B------:R-:W-:Y:S01]  /*0160*/  ELECT P0, URZ, PT ;  /* 0x00000000003f782f */ /* 0x000fe20003800000 */
[----:B------:R-:W-:-:S12]  /*0170*/  BSSY B0, `(.L_x_2) ;  /* 0x0000047000007945 */ /* 0x000fd80003800000 */
[----:B------:R-:W-:Y:S05]  /*0180*/  @!P0 BRA `(.L_x_3) ;  /* 0x0000000400148947 */ /* 0x000fea0003800000 */
[----:B------:R-:W0:Y:S01]  /*0190*/  S2UR UR8, SR_CgaCtaId ;  /* 0x00000000000879c3 */ /* 0x000e220000008800 */
[----:B------:R-:W-:Y:S01]  /*01a0*/  UMOV UR4, 0x400 ;  /* 0x0000040000047882 */ /* 0x000fe20000000000 */
[----:B------:R-:W-:Y:S01]  /*01b0*/  UMOV UR5, 0x1 ;  /* 0x0000000100057882 */ /* 0x000fe20000000000 */
[----:B------:R-:W-:Y:S02]  /*01c0*/  UMOV UR6, 0x100 ;  /* 0x0000010000067882 */ /* 0x000fe40000000000 */
[----:B------:R-:W-:-:S04]  /*01d0*/  UIADD3 UR6, -UR6, 0x100000, URZ ;  /* 0x0010000006067890 */ /* 0x000fc8000fffe13f */
[----:B------:R-:W-:Y:S02]  /*01e0*/  USHF.L.U32 UR7, UR6, 0xb, URZ ;  /* 0x0000000b06077899 */ /* 0x000fe4000800063f */
[----:B------:R-:W-:Y:S02]  /*01f0*/  USHF.L.U32 UR6, UR6, 0x1, URZ ;  /* 0x0000000106067899 */ /* 0x000fe4000800063f */
[----:B0-----:R-:W-:Y:S02]  /*0200*/  ULEA UR8, UR8, UR4, 0x18 ;  /* 0x0000000408087291 */ /* 0x001fe4000f8ec03f */
[----:B------:R-:W-:-:S04]  /*0210*/  UIADD3 UR4, -UR5, 0x100000, URZ ;  /* 0x0010000005047890 */ /* 0x000fc8000fffe13f */
[----:B------:R-:W-:Y:S02]  /*0220*/  USHF.L.U32 UR5, UR4, 0xb, URZ ;  /* 0x0000000b04057899 */ /* 0x000fe4000800063f */
[----:B------:R-:W-:Y:S01]  /*0230*/  USHF.L.U32 UR4, UR4, 0x1, URZ ;  /* 0x0000000104047899 */ /* 0x000fe2000800063f */
[----:B------:R-:W0:Y:S11]  /*0240*/  FENCE.VIEW.ASYNC.S ;  /* 0x00000000000073c6 */ /* 0x000e360000000000 */
[----:B0-----:R0:W1:Y:S01]  /*0250*/  SYNCS.EXCH.64 URZ, [UR8], UR4 ;  /* 0x00000004083f75b2 */ /* 0x0010620008000100 */
[----:B------:R0:W2:Y:S01]  /*0260*/  SYNCS.EXCH.64 URZ, [UR8+0xe0], UR6 ;  /* 0x0000e006083f75b2 */ /* 0x0000a20008000100 */
[----:B------:R0:W3:Y:S01]  /*0270*/  SYNCS.EXCH.64 URZ, [UR8+0x8], UR4 ;  /* 0x00000804083f75b2 */ /* 0x0000e20008000100 */
[----:B------:R0:W4:Y:S01]  /*0280*/  SYNCS.EXCH.64 URZ, [UR8+0xe8], UR6 ;  /* 0x0000e806083f75b2 */ /* 0x0001220008000100 */
[----:B------:R0:W0:Y:S01]  /*0290*/  SYNCS.EXCH.64 URZ, [UR8+0x10], UR4 ;  /* 0x00001004083f75b2 */ /* 0x0000220008000100 */
        /* <DEDUP_REMOVED lines=51> */
[----:B-1234-:R-:W-:Y:S01]  /*05d0*/  NOP ;  /* 0x0000000000007918 */ /* 0x01efe20000000000 */
.L_x_3:
[----:B0-----:R-:W-:Y:S05]  /*05e0*/  BSYNC B0 ;  /* 0x0000000000007941 */ /* 0x001fea0003800000 */
.L_x_2:
[----:B------:R-:W0:Y:S01]  /*05f0*/  SHFL.IDX PT, R2, R2, RZ, 0x1f ;  /* 0x00001fff02027589 */ /* 0x000e2200000e0000 */
[----:B------:R-:W1:Y:S01]  /*0600*/  LDC R3, c[0x0][0x65c] ;  /* 0x00019700ff037b82 */ /* 0x000e620000000800 */
[----:B------:R-:W-:Y:S02]  /*0610*/  ELECT P0, URZ, PT ;  /* 0x00000000003f782f */ /* 0x000fe40003800000 */
[----:B------:R-:W-:Y:S01]  /*0620*/  SHF.R.S32.HI R4, RZ, 0x1f, R5 ;  /* 0x0000001fff047819 */ /* 0x000fe20000011405 */
[----:B------:R-:W2:Y:S01]  /*0630*/  S2R R10, SR_CTAID.Y ;  /* 0x00000000000a7919 */ /* 0x000ea20000002600 */
[----:B------:R-:W-:Y:S01]  /*0640*/  UMOV UR4, 0x20 ;  /* 0x0000002000047882 */ /* 0x000fe20000000000 */
[C---:B------:R-:W-:Y:S01]  /*0650*/  ISETP.NE.AND P3, PT, R6.reuse, RZ, PT ;  /* 0x000000ff0600720c */ /* 0x040fe20003f65270 */
[----:B------:R-:W-:Y:S01]  /*0660*/  VIADD R11, R6, 0xffffffff ;  /* 0xffffffff060b7836 */ /* 0x000fe20000000000 */
[----:B------:R-:W3:Y:S01]  /*0670*/  S2R R8, SR_CTAID.X ;  /* 0x0000000000087919 */ /* 0x000ee20000002500 */
[----:B------:R-:W-:Y:S01]  /*0680*/  LEA.HI R4, R4, R5, RZ, 0x2 ;  /* 0x0000000504047211 */ /* 0x000fe200078f10ff */
[----:B------:R-:W-:Y:S01]  /*0690*/  NOP ;  /* 0x0000000000007918 */ /* 0x000fe20000000000 */
[----:B------:R-:W-:Y:S01]  /*06a0*/  NOP ;  /* 0x0000000000007918 */ /* 0x000fe20000000000 */
[----:B------:R-:W-:-:S02]  /*06b0*/  ISETP.GE.U32.AND P1, PT, R11, 0x2, PT ;  /* 0x000000020b00780c */ /* 0x000fc40003f26070 */
[----:B------:R-:W-:-:S05]  /*06c0*/  LOP3.LUT R4, R4, 0xfffffffc, RZ, 0xc0, !PT ;  /* 0xfffffffc04047812 */ /* 0x000fca00078ec0ff */
[----:B------:R-:W-:Y:S01]  /*06d0*/  IMAD.IADD R5, R5, 0x1, -R4 ;  /* 0x0000000105057824 */ /* 0x000fe200078e0a04 */
[----:B0-----:R-:W-:Y:S02]  /*06e0*/  ISETP.NE.OR P0, PT, R2, RZ, !P0 ;  /* 0x000000ff0200720c */ /* 0x001fe40004705670 */
[----:B-1----:R-:W-:-:S11]  /*06f0*/  ISETP.NE.AND P2, PT, R3, 0x1, PT ;  /* 0x000000010300780c */ /* 0x002fd60003f45270 */
[----:B------:R-:W-:Y:S01]  /*0700*/  VOTEU.ALL UP0, P0 ;  /* 0x00000000003f7886 */ /* 0x000fe20000000000 */
[----:B------:R-:W-:Y:S01]  /*0710*/  VOTEU.ALL UP1, P0 ;  /* 0x00000000003f7886 */ /* 0x000fe20000020000 */
[----:B------:R-:W3:Y:S01]  /*0720*/  @P2 LDC R9, c[0x0][0x10] ;  /* 0x00000400ff092b82 */ /* 0x000ee20000000800 */
[----:B--2---:R-:W-:Y:S02]  /*0730*/  @P2 IMAD.MOV.U32 R2, RZ, RZ, R10 ;  /* 0x000000ffff022224 */ /* 0x004fe400078e000a */
[----:B------:R-:W-:Y:S01]  /*0740*/  @!UP0 UMOV UR6, 0x400 ;  /* 0x0000040000068882 */ /* 0x000fe20000000000 */
[----:B------:R-:W-:-:S04]  /*0750*/  @!UP0 UIADD3 UR4, -UR4, 0x100000, URZ ;  /* 0x0010000004048890 */ /* 0x000fc8000fffe13f */
[----:B------:R-:W-:Y:S02]  /*0760*/  @!UP0 USHF.L.U32 UR5, UR4, 0xb, URZ ;  /* 0x0000000b04058899 */ /* 0x000fe4000800063f */
[----:B------:R-:W-:Y:S01]  /*0770*/  @!UP0 USHF.L.U32 UR4, UR4, 0x1, URZ ;  /* 0x0000000104048899 */ /* 0x000fe2000800063f */
[----:B------:R-:W-:Y:S02]  /*0780*/  @P2 IMAD.MOV.U32 R3, RZ, RZ, RZ ;  /* 0x000000ffff032224 */ /* 0x000fe400078e00ff */
[----:B------:R-:W-:Y:S01]  /*0790*/  @P2 IMAD.MOV.U32 R13, RZ, RZ, RZ ;  /* 0x000000ffff0d2224 */ /* 0x000fe200078e00ff */
[----:B------:R-:W0:Y:S08]  /*07a0*/  @!UP0 S2UR UR7, SR_CgaCtaId ;  /* 0x00000000000789c3 */ /* 0x000e300000008800 */
[----:B------:R-:W1:Y:S01]  /*07b0*/  @!P2 LDC R7, c[0x0][0xc] ;  /* 0x00000300ff07ab82 */ /* 0x000e620000000800 */
[----:B---3--:R-:W-:-:S04]  /*07c0*/  @P2 IMAD.WIDE.U32 R2, R8, R9, R2 ;  /* 0x0000000908022225 */ /* 0x008fc800078e0002 */
[----:B------:R-:W-:Y:S02]  /*07d0*/  IMAD.MOV.U32 R9, RZ, RZ, RZ ;  /* 0x000000ffff097224 */ /* 0x000fe400078e00ff */
[----:B------:R-:W-:Y:S01]  /*07e0*/  @P2 IMAD.IADD R3, R3, 0x1, R13 ;  /* 0x0000000103032824 */ /* 0x000fe200078e020d */
[----:B0-----:R-:W-:Y:S01]  /*07f0*/  @!UP0 ULEA UR6, UR7, UR6, 0x18 ;  /* 0x0000000607068291 */ /* 0x001fe2000f8ec03f */
[----:B------:R-:W-:Y:S01]  /*0800*/  VOTEU.ALL UP0, P0 ;  /* 0x00000000003f7886 */ /* 0x000fe20000000000 */
[----:B------:R-:W-:-:S04]  /*0810*/  ISETP.NE.AND P0, PT, R5, 0x3, PT ;  /* 0x000000030500780c */ /* 0x000fc80003f05270 */
[----:B------:R-:W-:-:S04]  /*0820*/  ISETP.EQ.OR P0, PT, R5, RZ, !P0 ;  /* 0x000000ff0500720c */ /* 0x000fc80004702670 */
[----:B------:R-:W-:Y:S01]  /*0830*/  ISETP.EQ.AND P0, PT, R6, RZ, P0 ;  /* 0x000000ff0600720c */ /* 0x000fe20000702270 */
[----:B------:R-:W0:Y:S02]  /*0840*/  FENCE.VIEW.ASYNC.S ;  /* 0x00000000000073c6 */ /* 0x000e240000000000 */
[----:B0-----:R0:W2:Y:S01]  /*0850*/  @!UP0 SYNCS.EXCH.64 URZ, [UR6+0x1d0], UR4 ;  /* 0x0001d004063f85b2 */ /* 0x0010a20008000100 */
[----:B-1----:R-:W-:Y:S01]  /*0860*/  @!P2 IMAD.WIDE.U32 R6, R7, R10, R8 ;  /* 0x0000000a0706a225 */ /* 0x002fe200078e0008 */
[----:B------:R-:W-:-:S03]  /*0870*/  SEL R4, RZ, 0x1, !P0 ;  /* 0x00000001ff047807 */ /* 0x000fc60004000000 */
[----:B------:R-:W-:Y:S02]  /*0880*/  @!P2 IMAD.MOV.U32 R2, RZ, RZ, R6 ;  /* 0x000000ffff02a224 */ /* 0x000fe400078e0006 */
[----:B------:R-:W-:Y:S01]  /*0890*/  @!P2 IMAD.MOV.U32 R3, RZ, RZ, R7 ;  /* 0x000000ffff03a224 */ /* 0x000fe200078e0007 */
[----:B------:R-:W-:Y:S01]  /*08a0*/  SEL R4, R4, 0x2, P1 ;  /* 0x0000000204047807 */ /* 0x000fe20000800000 */
[----:B------:R0:W2:Y:S01]  /*08b0*/  @!UP1 SYNCS.EXCH.64 URZ, [UR6+0x1d8], UR4 ;  /* 0x0001d804063f95b2 */ /* 0x0000a20008000100 */
[----:B------:R-:W-:Y:S01]  /*08c0*/  NOP ;  /* 0x0000000000007918 */ /* 0x000fe20000000000 */
[----:B--2---:R-:W-:Y:S06]  /*08d0*/  BAR.SYNC.DEFER_BLOCKING 0x0 ;  /* 0x0000000000007b1d */ /* 0x004fec0000010000 */
[----:B------:R-:W-:Y:S05]  /*08e0*/  @!P3 BRA `(.L_x_4) ;  /* 0x000000740034b947 */ /* 0x000fea0003800000 */
[----:B------:R-:W-:-:S13]  /*08f0*/  ISETP.GT.U32.AND P0, PT, R11, 0x1, PT ;  /* 0x000000010b00780c */ /* 0x000fda0003f04070 */
[----:B0-----:R-:W-:Y:S05]  /*0900*/  @P0 EXIT ;  /* 0x000000000000094d */ /* 0x001fea0003800000 */
[----:B------:R-:W-:Y:S01]  /*0910*/  ULDC.64 UR4, c[0x0][0x650] ;  /* 0x0001940000047ab9 */ /* 0x000fe20000000a00 */
[----:B------:R-:W-:Y:S01]  /*0920*/  PRMT R12, RZ, 0x7610, R12 ;  /* 0x00007610ff0c7816 */ /* 0x000fe2000000000c */
[----:B------:R-:W-:Y:S01]  /*0930*/  IMAD.MOV.U32 R6, RZ, RZ, -0x1 ;  /* 0xffffffffff067424 */ /* 0x000fe200078e00ff */
[----:B------:R-:W-:Y:S01]  /*0940*/  ISETP.GE.U32.AND P0, PT, R2, UR4, PT ;  /* 0x0000000402007c0c */ /* 0x000fe2000bf06070 */
[----:B------:R-:W-:Y:S02]  /*0950*/  IMAD.MOV.U32 R7, RZ, RZ, -0x1 ;  /* 0xffffffffff077424 */ /* 0x000fe400078e00ff */
[----:B------:R-:W-:Y:S01]  /*0960*/  IMAD.MOV.U32 R5, RZ, RZ, -0x1 ;  /* 0xffffffffff057424 */ /* 0x000fe200078e00ff */
[----:B------:R-:W-:-:S13]  /*0970*/  ISETP.GE.U32.AND.EX P0, PT, R3, UR5, PT, P0 ;  /* 0x0000000503007c0c */ /* 0x000fda000bf06100 */
[----:B------:R-:W-:Y:S05]  /*0980*/  @P0 BRA `(.L_x_5) ;  /* 0x00000004005c0947 */ /* 0x000fea0003800000 */
[----:B------:R-:W0:Y:S01]  /*0990*/  LDC.64 R16, c[0x0][0x628] ;  /* 0x00018a00ff107b82 */ /* 0x000e220000000a00 */
[----:B------:R-:W-:Y:S02]  /*09a0*/  IMAD.MOV.U32 R6, RZ, RZ, R2 ;  /* 0x000000ffff067224 */ /* 0x000fe400078e0002 */
[----:B------:R-:W-:-:S05]  /*09b0*/  IMAD.MOV.U32 R7, RZ, RZ, R3 ;  /* 0x000000ffff077224 */ /* 0x000fca00078e0003 */
[----:B------:R-:W1:Y:S08]  /*09c0*/  LDC R18, c[0x0][0x630] ;  /* 0x00018c00ff127b82 */ /* 0x000e700000000800 */
[----:B------:R-:W2:Y:S01]  /*09d0*/  LDC.64 R20, c[0x0][0x620] ;  /* 0x00018800ff147b82 */ /* 0x000ea20000000a00 */
[----:B0-----:R-:W-:-:S04]  /*09e0*/  ISETP.NE.U32.AND P0, PT, R16, RZ, PT ;  /* 0x000000ff1000720c */ /* 0x001fc80003f05070 */
[----:B------:R-:W-:-:S13]  /*09f0*/  ISETP.NE.AND.EX P0, PT, R17, RZ, PT, P0 ;  /* 0x000000ff1100720c */ /* 0x000fda0003f05300 */
[----:B-12---:R-:W-:Y:S05]  /*0a00*/  @!P0 BRA `(.L_x_6) ;  /* 0x0000000000288947 */ /* 0x006fea0003800000 */
[----:B------:R-:W0:Y:S02]  /*0a10*/  LDC R5, c[0x0][0x634] ;  /* 0x00018d00ff057b82 */ /* 0x000e240000000800 */
[----:B0-----:R-:W-:-:S05]  /*0a20*/  IADD3 R5, P0, R2, R5, RZ ;  /* 0x0000000502057210 */ /* 0x001fca0007f1e0ff */
[----:B------:R-:W-:-:S04]  /*0a30*/  IMAD.X R11, RZ, RZ, R3, P0 ;  /* 0x000000ffff0b7224 */ /* 0x000fc800000e0603 */
[----:B------:R-:W-:-:S04]  /*0a40*/  IMAD.WIDE.U32 R6, R11, R16, RZ ;  /* 0x000000100b067225 */ /* 0x000fc800078e00ff */
[----:B------:R-:W-:-:S04]  /*0a50*/  IMAD.WIDE.U32 R12, P0, R5, R17, R6 ;  /* 0x00000011050c7225 */ /* 0x000fc80007800006 */
[----:B------:R-:W-:-:S04]  /*0a60*/  IMAD.WIDE.U32 R6, R5, R16, RZ ;  /* 0x0000001005067225 */ /* 0x000fc800078e00ff */
[----:B------:R-:W-:Y:S01]  /*0a70*/  IMAD.X R15, RZ, RZ, RZ, P0 ;  /* 0x000000ffff0f7224 */ /* 0x000fe200000e06ff */
[----:B------:R-:W-:Y:S01]  /*0a80*/  IADD3 RZ, P0, R7, R12, RZ ;  /* 0x0000000c07ff7210 */ /* 0x000fe20007f1e0ff */
[----:B------:R-:W-:-:S04]  /*0a90*/  IMAD.MOV.U32 R14, RZ, RZ, R13 ;  /* 0x000000ffff0e7224 */ /* 0x000fc800078e000d */
[----:B------:R-:W-:-:S08]  /*0aa0*/  IMAD.WIDE.U32.X R6, R11, R17, R14, P0 ;  /* 0x000000110b067225 */ /* 0x000fd000000e040e */
.L_x_6:
[--C-:B------:R-:W-:Y:S01]  /*0ab0*/  SHF.R.U64 R26, R6, R18, R7.reuse ;  /* 0x00000012061a7219 */ /* 0x100fe20000001207 */
[----:B------:R-:W0:Y:S01]  /*0ac0*/  LDC.64 R22, c[0x0][0x640] ;  /* 0x00019000ff167b82 */ /* 0x000e220000000a00 */
[----:B------:R-:W-:Y:S01]  /*0ad0*/  I2FP.F32.U32 R5, R8 ;  /* 0x0000000800057245 */ /* 0x000fe20000201000 */
[----:B------:R-:W-:Y:S01]  /*0ae0*/  ULDC UR4, c[0x0][0x150] ;  /* 0x0000540000047ab9 */ /* 0x000fe20000000800 */
[----:B------:R-:W-:Y:S02]  /*0af0*/  SHF.R.U32.HI R6, RZ, R18, R7 ;  /* 0x00000012ff067219 */ /* 0x000fe40000011607 */
[----:B------:R-:W-:Y:S01]  /*0b00*/  IADD3 R11, P0, RZ, -R26, RZ ;  /* 0x8000001aff0b7210 */ /* 0x000fe20007f1e0ff */
[----:B------:R-:W-:Y:S01]  /*0b10*/  FMUL R5, R5, UR4 ;  /* 0x0000000405057c20 */ /* 0x000fe20008400000 */
[----:B------:R-:W-:Y:S01]  /*0b20*/  ULDC UR4, c[0x0][0x154] ;  /* 0x0000550000047ab9 */ /* 0x000fe20000000800 */
[----:B------:R-:W1:Y:S02]  /*0b30*/  LDC R14, c[0x0][0x618] ;  /* 0x00018600ff0e7b82 */ /* 0x000e640000000800 */
[----:B------:R-:W-:-:S02]  /*0b40*/  IMAD.X R13, RZ, RZ, ~R6, P0 ;  /* 0x000000ffff0d7224 */ /* 0x000fc400000e0e06 */
[----:B------:R-:W2:Y:S01]  /*0b50*/  F2I.U32.TRUNC.NTZ R5, R5 ;  /* 0x0000000500057305 */ /* 0x000ea2000020f000 */
[----:B------:R-:W-:-:S03]  /*0b60*/  IMAD.WIDE.U32 R6, R11, R20, R2 ;  /* 0x000000140b067225 */ /* 0x000fc600078e0002 */
[----:B------:R-:W3:Y:S01]  /*0b70*/  LDC R9, c[0x0][0x144] ;  /* 0x00005100ff097b82 */ /* 0x000ee20000000800 */
[----:B------:R-:W-:-:S04]  /*0b80*/  IMAD R12, R13, R20, RZ ;  /* 0x000000140d0c7224 */ /* 0x000fc800078e02ff */
[----:B------:R-:W-:Y:S02]  /*0b90*/  IMAD R11, R11, R21, R12 ;  /* 0x000000150b0b7224 */ /* 0x000fe400078e020c */
[----:B------:R-:W-:Y:S01]  /*0ba0*/  IMAD.MOV.U32 R12, RZ, RZ, 0x1 ;  /* 0x00000001ff0c7424 */ /* 0x000fe200078e00ff */
[----:B------:R-:W4:Y:S01]  /*0bb0*/  LDC R18, c[0x0][0x608] ;  /* 0x00018200ff127b82 */ /* 0x000f220000000800 */
[----:B------:R-:W-:Y:S01]  /*0bc0*/  IMAD.IADD R11, R7, 0x1, R11 ;  /* 0x00000001070b7824 */ /* 0x000fe200078e020b */
[----:B0-----:R-:W-:Y:S01]  /*0bd0*/  ISETP.NE.U32.AND P0, PT, R22, RZ, PT ;  /* 0x000000ff1600720c */ /* 0x001fe20003f05070 */
[----:B--2---:R-:W-:-:S03]  /*0be0*/  IMAD.MOV R7, RZ, RZ, -R5 ;  /* 0x000000ffff077224 */ /* 0x004fc600078e0a05 */
[----:B------:R-:W-:Y:S02]  /*0bf0*/  ISETP.NE.AND.EX P0, PT, R23, RZ, PT, P0 ;  /* 0x000000ff1700720c */ /* 0x000fe40003f05300 */
[----:B------:R-:W0:Y:S01]  /*0c00*/  LDC R13, c[0x0][0x658] ;  /* 0x00019600ff0d7b82 */ /* 0x000e220000000800 */
[--C-:B-1----:R-:W-:Y:S02]  /*0c10*/  SHF.R.U64 R16, R6, R14, R11.reuse ;  /* 0x0000000e06107219 */ /* 0x102fe4000000120b */
[----:B------:R-:W-:Y:S02]  /*0c20*/  I2FP.F32.U32 R6, R10 ;  /* 0x0000000a00067245 */ /* 0x000fe40000201000 */
[----:B------:R-:W-:-:S03]  /*0c30*/  SHF.R.U32.HI R11, RZ, R14, R11 ;  /* 0x0000000eff0b7219 */ /* 0x000fc6000001160b */
[----:B------:R-:W1:Y:S01]  /*0c40*/  LDC R17, c[0x0][0x148] ;  /* 0x00005200ff117b82 */ /* 0x000e620000000800 */
[----:B---3--:R-:W-:Y:S02]  /*0c50*/  IMAD R5, R9, R7, R8 ;  /* 0x0000000709057224 */ /* 0x008fe400078e0208 */
[----:B------:R-:W-:Y:S01]  /*0c60*/  FMUL R7, R6, UR4 ;  /* 0x0000000406077c20 */ /* 0x000fe20008400000 */
[----:B------:R-:W-:-:S03]  /*0c70*/  IMAD.MOV.U32 R6, RZ, RZ, -0x1 ;  /* 0xffffffffff067424 */ /* 0x000fc600078e00ff */
[----:B------:R2:W3:Y:S01]  /*0c80*/  F2I.U32.TRUNC.NTZ R15, R7 ;  /* 0x00000007000f7305 */ /* 0x0004e2000020f000 */
[----:B------:R-:W1:Y:S01]  /*0c90*/  LDC R21, c[0x0][0x600] ;  /* 0x00018000ff157b82 */ /* 0x000e620000000800 */
[-CC-:B----4-:R-:W-:Y:S02]  /*0ca0*/  SHF.R.U64 R27, R16, R18.reuse, R11.reuse ;  /* 0x00000012101b7219 */ /* 0x190fe4000000120b */
[----:B------:R-:W-:-:S05]  /*0cb0*/  SHF.R.U32.HI R8, RZ, R18, R11 ;  /* 0x00000012ff087219 */ /* 0x000fca000001160b */
[----:B------:R-:W4:Y:S01]  /*0cc0*/  LDC R20, c[0x0][0x648] ;  /* 0x00019200ff147b82 */ /* 0x000f220000000800 */
[-CC-:B0-----:R-:W-:Y:S02]  /*0cd0*/  SHF.R.U64 R18, R27, R13.reuse, R8.reuse ;  /* 0x0000000d1b127219 */ /* 0x181fe40000001208 */
[-C--:B------:R-:W-:Y:S02]  /*0ce0*/  SHF.L.U32 R6, R6, R13.reuse, RZ ;  /* 0x0000000d06067219 */ /* 0x080fe400000006ff */
[-C--:B------:R-:W-:Y:S02]  /*0cf0*/  SHF.R.U32.HI R8, RZ, R13.reuse, R8 ;  /* 0x0000000dff087219 */ /* 0x080fe40000011608 */
[----:B------:R-:W-:Y:S01]  /*0d00*/  LOP3.LUT R14, RZ, R6, RZ, 0x33, !PT ;  /* 0x00000006ff0e7212 */ /* 0x000fe200078e33ff */
[----:B------:R-:W0:Y:S01]  /*0d10*/  LDC R25, c[0x0][0x638] ;  /* 0x00018e00ff197b82 */ /* 0x000e220000000800 */
[----:B------:R-:W-:Y:S01]  /*0d20*/  SHF.L.U32 R11, R12, R13, RZ ;  /* 0x0000000d0c0b7219 */ /* 0x000fe200000006ff */
[----:B------:R-:W-:-:S02]  /*0d30*/  IMAD.MOV.U32 R6, RZ, RZ, R18 ;  /* 0x000000ffff067224 */ /* 0x000fc400078e0012 */
[----:B--2---:R-:W-:-:S04]  /*0d40*/  IMAD.MOV.U32 R7, RZ, RZ, R8 ;  /* 0x000000ffff077224 */ /* 0x004fc800078e0008 */
[----:B------:R-:W2:Y:S01]  /*0d50*/  LDC R24, c[0x0][0x610] ;  /* 0x00018400ff187b82 */ /* 0x000ea20000000800 */
[----:B---3--:R-:W-:Y:S05]  /*0d60*/  @!P0 BRA `(.L_x_7) ;  /* 0x0000000000288947 */ /* 0x008fea0003800000 */
[----:B------:R-:W3:Y:S02]  /*0d70*/  LDC R13, c[0x0][0x64c] ;  /* 0x00019300ff0d7b82 */ /* 0x000ee40000000800 */
[----:B---3--:R-:W-:-:S05]  /*0d80*/  IADD3 R13, P0, R18, R13, RZ ;  /* 0x0000000d120d7210 */ /* 0x008fca0007f1e0ff */
        /* <DEDUP_REMOVED lines=8> */
.L_x_7:
[----:B----4-:R-:W-:Y:S01]  /*0e10*/  SHF.R.U64 R6, R6, R20, R7 ;  /* 0x0000001406067219 */ /* 0x010fe20000001207 */
[----:B-1----:R-:W-:Y:S01]  /*0e20*/  VIADD R7, R21, 0xffffffff ;  /* 0xffffffff15077836 */ /* 0x002fe20000000000 */
[----:B------:R-:W-:Y:S01]  /*0e30*/  LOP3.LUT R14, R27, R14, RZ, 0xc0, !PT ;  /* 0x0000000e1b0e7212 */ /* 0x000fe200078ec0ff */
[----:B------:R-:W-:Y:S02]  /*0e40*/  IMAD.MOV R15, RZ, RZ, -R15 ;  /* 0x000000ffff0f7224 */ /* 0x000fe400078e0a0f */
[----:B------:R-:W-:Y:S01]  /*0e50*/  IMAD.MOV R8, RZ, RZ, -R6 ;  /* 0x000000ffff087224 */ /* 0x000fe200078e0a06 */
[----:B------:R-:W-:Y:S01]  /*0e60*/  LOP3.LUT R7, R16, R7, RZ, 0xc0, !PT ;  /* 0x0000000710077212 */ /* 0x000fe200078ec0ff */
[----:B------:R-:W-:Y:S02]  /*0e70*/  IMAD R14, R11, R6, R14 ;  /* 0x000000060b0e7224 */ /* 0x000fe400078e020e */
[----:B------:R-:W-:Y:S02]  /*0e80*/  @P2 IMAD R5, R17, R15, R10 ;  /* 0x0000000f11052224 */ /* 0x000fe400078e020a */
[----:B0-----:R-:W-:-:S02]  /*0e90*/  IMAD R6, R8, R25, R18 ;  /* 0x0000001908067224 */ /* 0x001fc400078e0212 */
[----:B--2---:R-:W-:Y:S02]  /*0ea0*/  IMAD R5, R14, R24, R5 ;  /* 0x000000180e057224 */ /* 0x004fe400078e0205 */
[----:B------:R-:W-:Y:S02]  /*0eb0*/  IMAD R6, R6, R21, R7 ;  /* 0x0000001506067224 */ /* 0x000fe400078e0207 */
[----:B------:R-:W-:-:S03]  /*0ec0*/  IMAD.MOV.U32 R12, RZ, RZ, 0x1 ;  /* 0x00000001ff0c7424 */ /* 0x000fc600078e00ff */
[----:B------:R-:W-:Y:S02]  /*0ed0*/  SEL R7, R6, R5, !P2 ;  /* 0x0000000506077207 */ /* 0x000fe40005000000 */
[----:B------:R-:W-:Y:S01]  /*0ee0*/  SEL R6, R5, R6, !P2 ;  /* 0x0000000605067207 */ /* 0x000fe20005000000 */
[----:B------:R-:W-:-:S07]  /*0ef0*/  IMAD.MOV.U32 R5, RZ, RZ, R26 ;  /* 0x000000ffff057224 */ /* 0x000fce00078e001a */
.L_x_5:
[----:B------:R-:W-:-:S08]  /*0f00*/  NOP ;  /* 0x0000000000007918 */ /* 0x000fd00000000000 */
[----:B------:R-:W0:Y:S02]  /*0f10*/  USETMAXREG.TRY_ALLOC.CTAPOOL UP0, 0xe8 ;  /* 0x000000e8000079c8 */ /* 0x000e240008000600 */
[----:B0-----:R-:W-:-:S13]  /*0f20*/  PLOP3.LUT P0, PT, PT, PT, UP0, 0x80, 0x0 ;  /* 0x000000000000781c */ /* 0x001fda0003f0f008 */
[----:B------:R-:W-:Y:S05]  /*0f30*/  @!P0 BRA `(.L_x_5) ;  /* 0xfffffffc00f08947 */ /* 0x000fea000383ffff */
[----:B------:R-:W-:Y:S01]  /*0f40*/  ULDC.64 UR4, c[0x0][0x598] ;  /* 0x0001660000047ab9 */ /* 0x000fe20000000a00 */
[----:B------:R-:W-:Y:S01]  /*0f50*/  ULDC.64 UR18, c[0x0][0x208] ;  /* 0x0000820000127ab9 */ /* 0x000fe20000000a00 */
[----:B------:R-:W-:-:S04]  /*0f60*/  ISETP.NE.U32.AND P0, PT, RZ, UR4, PT ;  /* 0x00000004ff007c0c */ /* 0x000fc8000bf05070 */
[----:B------:R-:W-:-:S13]  /*0f70*/  ISETP.NE.AND.EX P0, PT, RZ, UR5, PT, P0 ;  /* 0x00000005ff007c0c */ /* 0x000fda000bf05300 */
[----:B------:R-:W-:Y:S05]  /*0f80*/  @!P0 BRA `(.L_x_8) ;  /* 0x00000000001c8947 */ /* 0x000fea0003800000 */
[----:B------:R-:W0:Y:S02]  /*0f90*/  LDC.64 R8, c[0x0][0x598] ;  /* 0x00016600ff087b82 */ /* 0x000e240000000a00 */
[----:B0-----:R-:W2:Y:S02]  /*0fa0*/  LDG.E.64 R8, desc[UR18][R8.64] ;  /* 0x0000001208087981 */ /* 0x001ea4000c1e1b00 */
[----:B--2---:R-:W-:-:S04]  /*0fb0*/  ISETP.NE.U32.AND P0, PT, R8, RZ, PT ;  /* 0x000000ff0800720c */ /* 0x004fc80003f05070 */
[----:B------:R-:W-:-:S13]  /*0fc0*/  ISETP.NE.AND.EX P0, PT, R9, RZ, PT, P0 ;  /* 0x000000ff0900720c */ /* 0x000fda0003f05300 */
[----:B------:R-:W-:Y:S05]  /*0fd0*/  @!P0 BRA `(.L_x_8) ;  /* 0x0000000000088947 */ /* 0x000fea0003800000 */
[----:B------:R0:W5:Y:S01]  /*0fe0*/  LD.E R8, desc[UR18][R8.64] ;  /* 0x0000001208087980 */ /* 0x000162000c101900 */
[----:B------:R-:W-:Y:S05]  /*0ff0*/  BRA `(.L_x_9) ;  /* 0x0000000000207947 */ /* 0x000fea0003800000 */
.L_x_8:
[----:B------:R-:W-:Y:S02]  /*1000*/  ULDC.64 UR4, c[0x0][0x588] ;  /* 0x0001620000047ab9 */ /* 0x000fe40000000a00 */
[----:B------:R-:W-:-:S04]  /*1010*/  ISETP.NE.U32.AND P0, PT, RZ, UR4, PT ;  /* 0x00000004ff007c0c */ /* 0x000fc8000bf05070 */
[----:B------:R-:W-:-:S13]  /*1020*/  ISETP.NE.AND.EX P0, PT, RZ, UR5, PT, P0 ;  /* 0x00000005ff007c0c */ /* 0x000fda000bf05300 */
[----:B------:R-:W-:Y:S05]  /*1030*/  @!P0 BRA `(.L_x_10) ;  /* 0x00000000000c8947 */ /* 0x000fea0003800000 */
[----:B------:R-:W0:Y:S02]  /*1040*/  LDC.64 R8, c[0x0][0x588] ;  /* 0x00016200ff087b82 */ /* 0x000e240000000a00 */
[----:B0-----:R1:W5:Y:S01]  /*1050*/  LDG.E R8, desc[UR18][R8.64] ;  /* 0x0000001208087981 */ /* 0x001362000c1e1900 */
[----:B------:R-:W-:Y:S05]  /*1060*/  BRA `(.L_x_9) ;  /* 0x0000000000047947 */ /* 0x000fea0003800000 */
.L_x_10:
[----:B------:R-:W2:Y:S02]  /*1070*/  LDC R8, c[0x0][0x580] ;  /* 0x00016000ff087b82 */ /* 0x000ea40000000800 */
.L_x_9:
[----:B------:R-:W-:Y:S02]  /*1080*/  ULDC.64 UR4, c[0x0][0x5a0] ;  /* 0x0001680000047ab9 */ /* 0x000fe40000000a00 */
[----:B------:R-:W-:-:S04]  /*1090*/  ISETP.NE.U32.AND P0, PT, RZ, UR4, PT ;  /* 0x00000004ff007c0c */ /* 0x000fc8000bf05070 */
[----:B------:R-:W-:-:S13]  /*10a0*/  ISETP.NE.AND.EX P0, PT, RZ, UR5, PT, P0 ;  /* 0x00000005ff007c0c */ /* 0x000fda000bf05300 */
[----:B------:R-:W-:Y:S05]  /*10b0*/  @!P0 BRA `(.L_x_11) ;  /* 0x00000000001c8947 */ /* 0x000fea0003800000 */
[----:B------:R-:W3:Y:S02]  /*10c0*/  LDC.64 R10, c[0x0][0x5a0] ;  /* 0x00016800ff0a7b82 */ /* 0x000ee40000000a00 */
[----:B---3--:R-:W3:Y:S02]  /*10d0*/  LDG.E.64 R10, desc[UR18][R10.64] ;  /* 0x000000120a0a7981 */ /* 0x008ee4000c1e1b00 */
[----:B---3--:R-:W-:-:S04]  /*10e0*/  ISETP.NE.U32.AND P0, PT, R10, RZ, PT ;  /* 0x000000ff0a00720c */ /* 0x008fc80003f05070 */
[----:B------:R-:W-:-:S13]  /*10f0*/  ISETP.NE.AND.EX P0, PT, R11, RZ, PT, P0 ;  /* 0x000000ff0b00720c */ /* 0x000fda0003f05300 */
[----:B------:R-:W-:Y:S05]  /*1100*/  @!P0 BRA `(.L_x_11) ;  /* 0x0000000000088947 */ /* 0x000fea0003800000 */
[----:B01----:R0:W5:Y:S01]  /*1110*/  LD.E R9, desc[UR18][R10.64] ;  /* 0x000000120a097980 */ /* 0x003162000c101900 */
[----:B------:R-:W-:Y:S05]  /*1120*/  BRA `(.L_x_12) ;  /* 0x0000000000207947 */ /* 0x000fea0003800000 */
.L_x_11:
[----:B------:R-:W-:Y:S02]  /*1130*/  ULDC.64 UR4, c[0x0][0x590] ;  /* 0x0001640000047ab9 */ /* 0x000fe40000000a00 */
[----:B------:R-:W-:-:S04]  /*1140*/  ISETP.NE.U32.AND P0, PT, RZ, UR4, PT ;  /* 0x00000004ff007c0c */ /* 0x000fc8000bf05070 */
[----:B------:R-:W-:-:S13]  /*1150*/  ISETP.NE.AND.EX P0, PT, RZ, UR5, PT, P0 ;  /* 0x00000005ff007c0c */ /* 0x000fda000bf05300 */
[----:B------:R-:W-:Y:S05]  /*1160*/  @!P0 BRA `(.L_x_13) ;  /* 0x00000000000c8947 */ /* 0x000fea0003800000 */
[----:B------:R-:W0:Y:S02]  /*1170*/  LDC.64 R10, c[0x0][0x590] ;  /* 0x00016400ff0a7b82 */ /* 0x000e240000000a00 */
[----:B01----:R1:W5:Y:S01]  /*1180*/  LDG.E R9, desc[UR18][R10.64] ;  /* 0x000000120a097981 */ /* 0x003362000c1e1900 */
[----:B------:R-:W-:Y:S05]  /*1190*/  BRA `(.L_x_12) ;  /* 0x0000000000047947 */ /* 0x000fea0003800000 */
.L_x_13:
[----:B01----:R-:W3:Y:S02]  /*11a0*/  LDC R9, c[0x0][0x584] ;  /* 0x00016100ff097b82 */ /* 0x003ee40000000800 */
.L_x_12:
[----:B------:R-:W-:-:S13]  /*11b0*/  LOP3.LUT P0, RZ, R12, 0xff, RZ, 0xc0, !PT ;  /* 0x000000ff0cff7812 */ /* 0x000fda000780c0ff */
[----:B------:R-:W-:Y:S05]  /*11c0*/  @!P0 EXIT ;  /* 0x000000000000894d */ /* 0x000fea0003800000 */
[----:B------:R-:W-:Y:S01]  /*11d0*/  ULDC UR4, c[0x0][0x28c] ;  /* 0x0000a30000047ab9 */ /* 0x000fe20000000800 */
[----:B------:R-:W-:Y:S01]  /*11e0*/  LOP3.LUT R138, R4, 0x1, RZ, 0xfc, !PT ;  /* 0x00000001048a7812 */ /* 0x000fe200078efcff */
[----:B------:R-:W-:-:S04]  /*11f0*/  UIADD3 UR4, UR4, 0x1f, URZ ;  /* 0x0000001f04047890 */ /* 0x000fc8000fffe03f */
[----:B------:R-:W-:-:S04]  /*1200*/  USHF.R.S32.HI UR5, URZ, 0x1f, UR4 ;  /* 0x0000001f3f057899 */ /* 0x000fc80008011404 */
[----:B------:R-:W-:-:S03]  /*1210*/  ULEA.HI UR5, UR5, UR4, URZ, 0x5 ;  /* 0x0000000405057291 */ /* 0x000fc6000f8f283f */
[----:B------:R-:W-:Y:S01]  /*1220*/  UMOV UR4, URZ ;  /* 0x0000003f00047c82 */ /* 0x000fe20008000000 */
[----:B------:R-:W-:-:S03]  /*1230*/  USHF.R.S32.HI UR9, URZ, 0x5, UR5 ;  /* 0x000000053f097899 */ /* 0x000fc60008011405 */
[----:B------:R-:W-:-:S09]  /*1240*/  UMOV UR5, URZ ;  /* 0x0000003f00057c82 */ /* 0x000fd20008000000 */
.L_x_166:
[----:B01----:R-:W-:Y:S01]  /*1250*/  LOP3.LUT R10, R0, 0x80, RZ, 0xc0, !PT ;  /* 0x00000080000a7812 */ /* 0x003fe200078ec0ff */
[----:B------:R-:W0:Y:S01]  /*1260*/  S2UR UR13, SR_CgaCtaId ;  /* 0x00000000000d79c3 */ /* 0x000e220000008800 */
[----:B------:R-:W-:Y:S01]  /*1270*/  UMOV UR12, 0x400 ;  /* 0x00000400000c7882 */ /* 0x000fe20000000000 */
[----:B------:R-:W-:Y:S01]  /*1280*/  UMOV UR6, URZ ;  /* 0x0000003f00067c82 */ /* 0x000fe20008000000 */
[----:B------:R-:W-:Y:S01]  /*1290*/  SHF.R.U32.HI R10, RZ, 0x7, R10 ;  /* 0x00000007ff0a7819 */ /* 0x000fe2000001160a */
[----:B------:R-:W-:Y:S01]  /*12a0*/  UMOV UR7, URZ ;  /* 0x0000003f00077c82 */ /* 0x000fe20008000000 */
[----:B------:R-:W-:Y:S01]  /*12b0*/  UMOV UR16, UR5 ;  /* 0x0000000500107c82 */ /* 0x000fe20008000000 */
[----:B------:R-:W-:Y:S02]  /*12c0*/  CS2R R14, SRZ ;  /* 0x00000000000e7805 */ /* 0x000fe4000001ff00 */
[----:B------:R-:W-:Y:S01]  /*12d0*/  CS2R R12, SRZ ;  /* 0x00000000000c7805 */ /* 0x000fe2000001ff00 */
[----:B------:R-:W1:Y:S01]  /*12e0*/  LDC R11, c[0x0][0x28c] ;  /* 0x0000a300ff0b7b82 */ /* 0x000e620000000800 */
[----:B------:R-:W4:Y:S01]  /*12f0*/  SHFL.IDX PT, R10, R10, RZ, 0x1f ;  /* 0x00001fff0a0a7589 */ /* 0x000f2200000e0000 */
[----:B------:R-:W-:-:S02]  /*1300*/  CS2R R16, SRZ ;  /* 0x0000000000107805 */ /* 0x000fc4000001ff00 */
[----:B------:R-:W-:Y:S02]  /*1310*/  CS2R R18, SRZ ;  /* 0x0000000000127805 */ /* 0x000fe4000001ff00 */
[----:B------:R-:W-:Y:S02]  /*1320*/  CS2R R20, SRZ ;  /* 0x0000000000147805 */ /* 0x000fe4000001ff00 */
[----:B------:R-:W-:Y:S02]  /*1330*/  CS2R R22, SRZ ;  /* 0x0000000000167805 */ /* 0x000fe4000001ff00 */
[----:B------:R-:W-:Y:S02]  /*1340*/  CS2R R88, SRZ ;  /* 0x0000000000587805 */ /* 0x000fe4000001ff00 */
[----:B------:R-:W-:Y:S02]  /*1350*/  CS2R R90, SRZ ;  /* 0x00000000005a7805 */ /* 0x000fe4000001ff00 */
        /* <DEDUP_REMOVED lines=16> */
[----:B-1----:R-:W-:Y:S02]  /*1460*/  ISETP.GE.AND P0, PT, R11, 0x1, PT ;  /* 0x000000010b00780c */ /* 0x002fe40003f06270 */
[----:B------:R-:W-:Y:S02]  /*1470*/  CS2R R124, SRZ ;  /* 0x00000000007c7805 */ /* 0x000fe4000001ff00 */
[----:B----4-:R-:W-:-:S02]  /*1480*/  R2UR UR8, R10 ;  /* 0x000000000a0872ca */ /* 0x010fc400000e0000 */
[----:B------:R-:W-:Y:S02]  /*1490*/  CS2R R126, SRZ ;  /* 0x00000000007e7805 */ /* 0x000fe4000001ff00 */
[----:B------:R-:W-:Y:S02]  /*14a0*/  CS2R R128, SRZ ;  /* 0x0000000000807805 */ /* 0x000fe4000001ff00 */
[----:B------:R-:W-:Y:S02]  /*14b0*/  CS2R R130, SRZ ;  /* 0x0000000000827805 */ /* 0x000fe4000001ff00 */
[----:B------:R-:W-:Y:S02]  /*14c0*/  CS2R R132, SRZ ;  /* 0x0000000000847805 */ /* 0x000fe4000001ff00 */
[----:B------:R-:W-:Y:S02]  /*14d0*/  CS2R R134, SRZ ;  /* 0x0000000000867805 */ /* 0x000fe4000001ff00 */
[----:B------:R-:W-:Y:S01]  /*14e0*/  CS2R R136, SRZ ;  /* 0x0000000000887805 */ /* 0x000fe2000001ff00 */
[----:B------:R-:W-:Y:S01]  /*14f0*/  IMAD.MOV.U32 R139, RZ, RZ, RZ ;  /* 0x000000ffff8b7224 */ /* 0x000fe200078e00ff */
[----:B------:R-:W-:Y:S01]  /*1500*/  CS2R R24, SRZ ;  /* 0x0000000000187805 */ /* 0x000fe2000001ff00 */
[----:B------:R-:W-:Y:S01]  /*1510*/  IMAD.MOV.U32 R141, RZ, RZ, RZ ;  /* 0x000000ffff8d7224 */ /* 0x000fe200078e00ff */
[----:B---3--:R-:W-:Y:S01]  /*1520*/  CS2R R26, SRZ ;  /* 0x00000000001a7805 */ /* 0x008fe2000001ff00 */
[----:B------:R-:W-:Y:S01]  /*1530*/  IMAD.U32 R142, RZ, RZ, UR4 ;  /* 0x00000004ff8e7e24 */ /* 0x000fe2000f8e00ff */
[----:B------:R-:W-:Y:S01]  /*1540*/  CS2R R28, SRZ ;  /* 0x00000000001c7805 */ /* 0x000fe2000001ff00 */
[----:B------:R-:W-:Y:S01]  /*1550*/  ULEA.HI UR10, UR8, UR8, URZ, 0x1 ;  /* 0x00000008080a7291 */ /* 0x000fe2000f8f083f */
[----:B------:R-:W-:-:S02]  /*1560*/  CS2R R30, SRZ ;  /* 0x00000000001e7805 */ /* 0x000fc4000001ff00 */
[----:B------:R-:W-:Y:S02]  /*1570*/  CS2R R32, SRZ ;  /* 0x0000000000207805 */ /* 0x000fe4000001ff00 */
[----:B------:R-:W-:Y:S01]  /*1580*/  CS2R R34, SRZ ;  /* 0x0000000000227805 */ /* 0x000fe2000001ff00 */
[----:B------:R-:W-:Y:S01]  /*1590*/  ULOP3.LUT UR11, UR10, 0x1ffffe, URZ, 0xc0, !UPT ;  /* 0x001ffffe0a0b7892 */ /* 0x000fe2000f8ec03f */
[----:B------:R-:W-:Y:S01]  /*15a0*/  CS2R R36, SRZ ;  /* 0x0000000000247805 */ /* 0x000fe2000001ff00 */
[----:B0-----:R-:W-:Y:S01]  /*15b0*/  ULEA UR10, UR13, UR12, 0x18 ;  /* 0x0000000c0d0a7291 */ /* 0x001fe2000f8ec03f */
[----:B------:R-:W-:Y:S01]  /*15c0*/  CS2R R38, SRZ ;  /* 0x0000000000267805 */ /* 0x000fe2000001ff00 */
[----:B------:R-:W-:Y:S01]  /*15d0*/  UIADD3 UR11, UR8, -UR11, URZ ;  /* 0x8000000b080b7290 */ /* 0x000fe2000fffe03f */
[----:B------:R-:W-:Y:S02]  /*15e0*/  CS2R R40, SRZ ;  /* 0x0000000000287805 */ /* 0x000fe4000001ff00 */
[----:B------:R-:W-:Y:S01]  /*15f0*/  CS2R R42, SRZ ;  /* 0x00000000002a7805 */ /* 0x000fe2000001ff00 */
[----:B------:R-:W-:Y:S01]  /*1600*/  UMOV UR8, URZ ;  /* 0x0000003f00087c82 */ /* 0x000fe20008000000 */
[----:B------:R-:W-:Y:S01]  /*1610*/  ULEA UR11, UR11, UR10, 0xb ;  /* 0x0000000a0b0b7291 */ /* 0x000fe2000f8e583f */
[----:B------:R-:W-:-:S02]  /*1620*/  CS2R R44, SRZ ;  /* 0x00000000002c7805 */ /* 0x000fc4000001ff00 */
[----:B------:R-:W-:Y:S02]  /*1630*/  CS2R R46, SRZ ;  /* 0x00000000002e7805 */ /* 0x000fe4000001ff00 */
[----:B------:R-:W-:Y:S01]  /*1640*/  CS2R R48, SRZ ;  /* 0x0000000000307805 */ /* 0x000fe2000001ff00 */
[----:B------:R-:W-:Y:S01]  /*1650*/  UIADD3 UR11, UR11, 0x280, URZ ;  /* 0x000002800b0b7890 */ /* 0x000fe2000fffe03f */
[----:B------:R-:W-:Y:S02]  /*1660*/  CS2R R50, SRZ ;  /* 0x0000000000327805 */ /* 0x000fe4000001ff00 */
[----:B------:R-:W-:Y:S02]  /*1670*/  CS2R R52, SRZ ;  /* 0x0000000000347805 */ /* 0x000fe4000001ff00 */
[----:B------:R-:W-:Y:S01]  /*1680*/  CS2R R54, SRZ ;  /* 0x0000000000367805 */ /* 0x000fe2000001ff00 */
[----:B------:R-:W-:Y:S01]  /*1690*/  USHF.R.U32.HI UR11, URZ, 0x4, UR11 ;  /* 0x000000043f0b7899 */ /* 0x000fe2000801160b */
[----:B------:R-:W-:-:S02]  /*16a0*/  CS2R R56, SRZ ;  /* 0x0000000000387805 */ /* 0x000fc4000001ff00 */
[----:B------:R-:W-:Y:S02]  /*16b0*/  CS2R R58, SRZ ;  /* 0x00000000003a7805 */ /* 0x000fe4000001ff00 */
[----:B------:R-:W-:Y:S01]  /*16c0*/  CS2R R60, SRZ ;  /* 0x00000000003c7805 */ /* 0x000fe2000001ff00 */
[----:B------:R-:W-:Y:S01]  /*16d0*/  ULOP3.LUT UR11, UR11, 0x3fff, URZ, 0xc0, !UPT ;  /* 0x00003fff0b0b7892 */ /* 0x000fe2000f8ec03f */
        /* <DEDUP_REMOVED lines=12> */
[----:B------:R-:W-:Y:S01]  /*17a0*/  CS2R R86, SRZ ;  /* 0x0000000000567805 */ /* 0x000fe2000001ff00 */
[----:B------:R-:W-:Y:S06]  /*17b0*/  @!P0 BRA `(.L_x_14) ;  /* 0x00000008001c8947 */ /* 0x000fec0003800000 */
[----:B------:R-:W-:-:S13]  /*17c0*/  ISETP.NE.AND P1, PT, R138, 0x3, PT ;  /* 0x000000038a00780c */ /* 0x000fda0003f25270 */
[----:B------:R-:W-:Y:S05]  /*17d0*/  @!P1 BRA `(.L_x_15) ;  /* 0x0000000000049947 */ /* 0x000fea0003800000 */
[----:B------:R-:W-:Y:S01]  /*17e0*/  BPT.TRAP 0x1 ;  /* 0x000000040000795c */ /* 0x000fe20000300000 */
.L_x_15:
[----:B------:R-:W-:Y:S01]  /*17f0*/  ULEA UR6, UR5, UR10, 0x3 ;  /* 0x0000000a05067291 */ /* 0x000fe2000f8e183f */
[----:B------:R-:W-:-:S05]  /*1800*/  IMAD.U32 R10, RZ, RZ, UR4 ;  /* 0x00000004ff0a7e24 */ /* 0x000fca000f8e00ff */
[----:B------:R-:W-:-:S04]  /*1810*/  SHF.L.U32 R10, R10, 0x1f, RZ ;  /* 0x0000001f0a0a7819 */ /* 0x000fc800000006ff */
[----:B------:R0:W1:Y:S01]  /*1820*/  SYNCS.PHASECHK.TRANS64.TRYWAIT P0, [UR6], R10 ;  /* 0x0000000aff0075a7 */ /* 0x0000620008000146 */
[----:B------:R-:W-:Y:S05]  /*1830*/  @!P1 BRA `(.L_x_16) ;  /* 0x0000000000049947 */ /* 0x000fea0003800000 */
[----:B------:R-:W-:Y:S01]  /*1840*/  BPT.TRAP 0x1 ;  /* 0x000000040000795c */ /* 0x000fe20000300000 */
.L_x_16:
[----:B-1----:R-:W-:Y:S05]  /*1850*/  @P0 BRA `(.L_x_17) ;  /* 0x0000000000080947 */ /* 0x002fea0003800000 */
[----:B------:R-:W1:Y:S02]  /*1860*/  SYNCS.PHASECHK.TRANS64.TRYWAIT P0, [UR6], R10 ;  /* 0x0000000aff0075a7 */ /* 0x000e640008000146 */
[----:B-1----:R-:W-:Y:S05]  /*1870*/  @!P0 BRA `(.L_x_18) ;  /* 0x0000008800348947 */ /* 0x002fea0003800000 */
.L_x_17:
[----:B------:R-:W-:Y:S01]  /*1880*/  UIADD3 UR6, UR10, 0x1c280, URZ ;  /* 0x0001c2800a067890 */ /* 0x000fe2000fffe03f */
[----:B------:R-:W-:Y:S01]  /*1890*/  WARPGROUP.ARRIVE ;  /* 0x00000000000079c5 */ /* 0x000fe20000000000 */
[----:B------:R-:W-:Y:S01]  /*18a0*/  ULDC UR7, c[0x0][0x50c] ;  /* 0x0001430000077ab9 */ /* 0x000fe20000000800 */
[----:B------:R-:W-:Y:S01]  /*18b0*/  ULOP3.LUT UR12, UR11, 0x10000, URZ, 0xfc, !UPT ;  /* 0x000100000b0c7892 */ /* 0x000fe2000f8efc3f */
[----:B------:R-:W-:Y:S01]  /*18c0*/  CS2R R14, SRZ ;  /* 0x00000000000e7805 */ /* 0x000fe2000001ff00 */
[----:B------:R-:W-:Y:S01]  /*18d0*/  UISETP.NE.AND UP0, UPT, UR7, 0x1, UPT ;  /* 0x000000010700788c */ /* 0x000fe2000bf05270 */
[----:B------:R-:W-:Y:S01]  /*18e0*/  CS2R R12, SRZ ;  /* 0x00000000000c7805 */ /* 0x000fe2000001ff00 */
[----:B------:R-:W-:Y:S01]  /*18f0*/  USHF.R.U32.HI UR6, URZ, 0x4, UR6 ;  /* 0x000000043f067899 */ /* 0x000fe20008011606 */
[----:B------:R-:W-:Y:S01]  /*1900*/  CS2R R16, SRZ ;  /* 0x0000000000107805 */ /* 0x000fe2000001ff00 */
[----:B------:R-:W-:Y:S01]  /*1910*/  USEL UR7, URZ, 0x1, UP0 ;  /* 0x000000013f077887 */ /* 0x000fe20008000000 */
[----:B------:R-:W-:Y:S01]  /*1920*/  CS2R R18, SRZ ;  /* 0x0000000000127805 */ /* 0x000fe2000001ff00 */
[----:B------:R-:W-:Y:S01]  /*1930*/  ULOP3.LUT UR6, UR6, 0x3fff, URZ, 0xc0, !UPT ;  /* 0x00003fff06067892 */ /* 0x000fe2000f8ec03f */
[----:B------:R-:W-:Y:S01]  /*1940*/  CS2R R20, SRZ ;  /* 0x0000000000147805 */ /* 0x000fe2000001ff00 */
[----:B------:R-:W-:Y:S01]  /*1950*/  ULEA UR12, UR5, UR12, 0x8 ;  /* 0x0000000c050c7291 */ /* 0x000fe2000f8e403f */
[----:B------:R-:W-:Y:S01]  /*1960*/  CS2R R22, SRZ ;  /* 0x0000000000167805 */ /* 0x000fe2000001ff00 */
[----:B------:R-:W-:Y:S01]  /*1970*/  ULOP3.LUT UR6, UR6, 0x10000, URZ, 0xfc, !UPT ;  /* 0x0001000006067892 */ /* 0x000fe2000f8efc3f */
[----:B------:R-:W-:Y:S01]  /*1980*/  ISETP.NE.AND P0, PT, RZ, UR7, PT ;  /* 0x00000007ff007c0c */ /* 0x000fe2000bf05270 */
[----:B------:R-:W-:Y:S01]  /*1990*/  UMOV UR13, 0xc0000010 ;  /* 0xc0000010000d7882 */ /* 0x000fe20000000000 */
[----:B------:R-:W-:Y:S01]  /*19a0*/  UMOV UR15, 0xc0000010 ;  /* 0xc0000010000f7882 */ /* 0x000fe20000000000 */
[----:B------:R-:W-:Y:S01]  /*19b0*/  ULEA UR14, UR5, UR6, 0x8 ;  /* 0x00000006050e7291 */ /* 0x000fe2000f8e403f */
[----:B------:R-:W-:-:S02]  /*19c0*/  CS2R R88, SRZ ;  /* 0x0000000000587805 */ /* 0x000fc4000001ff00 */
[----:B------:R-:W-:Y:S01]  /*19d0*/  CS2R R90, SRZ ;  /* 0x00000000005a7805 */ /* 0x000fe2000001ff00 */
[----:B------:R-:W-:Y:S01]  /*19e0*/  UMOV UR6, 0x1 ;  /* 0x0000000100067882 */ /* 0x000fe20000000000 */
[----:B------:R-:W-:Y:S02]  /*19f0*/  CS2R R92, SRZ ;  /* 0x00000000005c7805 */ /* 0x000fe4000001ff00 */
[----:B------:R-:W-:Y:S02]  /*1a00*/  CS2R R94, SRZ ;  /* 0x00000000005e7805 */ /* 0x000fe4000001ff00 */
[----:B------:R-:W-:Y:S02]  /*1a10*/  CS2R R96, SRZ ;  /* 0x0000000000607805 */ /* 0x000fe4000001ff00 */
[----:B------:R-:W-:Y:S02]  /*1a20*/  CS2R R98, SRZ ;  /* 0x0000000000627805 */ /* 0x000fe4000001ff00 */
[----:B------:R-:W-:Y:S01]  /*1a30*/  CS2R R100, SRZ ;  /* 0x0000000000647805 */ /* 0x000fe2000001ff00 */
[----:B------:R-:W-:Y:S01]  /*1a40*/  QGMMA.64x128x32.F32.E4M3.E4M3 R24, gdesc[UR12], RZ, !UPT, gsb0 ;  /* 0x01e000000c1879f3 */ /* 0x000fe2000c0008ff */
        /* <DEDUP_REMOVED lines=17> */
[----:B------:R-:W-:Y:S01]  /*1b60*/  CS2R R136, SRZ ;  /* 0x0000000000887805 */ /* 0x000fe2000001ff00 */
[----:B------:R-:W-:Y:S02]  /*1b70*/  IMAD.MOV.U32 R139, RZ, RZ, RZ ;  /* 0x000000ffff8b7224 */ /* 0x000fe400078e00ff */
[----:B------:R-:W-:Y:S01]  /*1b80*/  IMAD.MOV.U32 R141, RZ, RZ, RZ ;  /* 0x000000ffff8d7224 */ /* 0x000fe200078e00ff */
[----:B------:R-:W-:Y:S06]  /*1b90*/  @!P0 BRA `(.L_x_19) ;  /* 0x0000000400088947 */ /* 0x000fec0003800000 */
[----:B------:R-:W-:Y:S02]  /*1ba0*/  WARPGROUP.DEPBAR.LE gsb0, 0x0 ;  /* 0x00008000000079c5 */ /* 0x000fe40000010000 */
[----:B------:R-:W-:-:S01]  /*1bb0*/  FADD R141, RZ, R24 ;  /* 0x00000018ff8d7221 */ /* 0x000fc20000000000 */
[----:B------:R-:W-:Y:S01]  /*1bc0*/  FADD R136, RZ, R25 ;  /* 0x00000019ff887221 */ /* 0x000fe20000000000 */
        /* <DEDUP_REMOVED lines=62> */
[----:B------:R-:W-:-:S06]  /*1fb0*/  UMOV UR6, URZ ;  /* 0x0000003f00067c82 */ /* 0x000fcc0008000000 */
.L_x_19:
[----:B------:R-:W-:-:S04]  /*1fc0*/  UIADD3 UR16, UR5, 0x1, URZ ;  /* 0x0000000105107890 */ /* 0x000fc8000fffe03f */
[----:B------:R-:W-:-:S04]  /*1fd0*/  UISETP.NE.AND UP0, UPT, UR16, 0x1c, UPT ;  /* 0x0000001c1000788c */ /* 0x000fc8000bf05270 */
[----:B------:R-:W-:Y:S02]  /*1fe0*/  USEL UR8, URZ, 0x1, UP0 ;  /* 0x000000013f087887 */ /* 0x000fe40008000000 */
[----:B------:R-:W-:Y:S02]  /*1ff0*/  USEL UR16, UR16, URZ, UP0 ;  /* 0x0000003f10107287 */ /* 0x000fe40008000000 */
[----:B------:R-:W-:-:S06]  /*2000*/  ULOP3.LUT UR8, UR4, UR8, URZ, 0x3c, !UPT ;  /* 0x0000000804087292 */ /* 0x000fcc000f8e3c3f */
[----:B------:R-:W-:Y:S01]  /*2010*/  IMAD.U32 R142, RZ, RZ, UR8 ;  /* 0x00000008ff8e7e24 */ /* 0x000fe2000f8e00ff */
[----:B------:R-:W-:-:S06]  /*2020*/  UMOV UR8, 0x1 ;  /* 0x0000000100087882 */ /* 0x000fcc0000000000 */
.L_x_14:
[----:B------:R-:W-:-:S04]  /*2030*/  UISETP.LT.AND UP0, UPT, UR9, 0x1, UPT ;  /* 0x000000010900788c */ /* 0x000fc8000bf01270 */
[----:B------:R-:W-:-:S04]  /*2040*/  USEL UR12, UR9, 0x1, UP0 ;  /* 0x00000001090c7887 */ /* 0x000fc80008000000 */
[----:B------:R-:W-:-:S04]  /*2050*/  UIADD3 UR12, UR9, -UR12, URZ ;  /* 0x8000000c090c7290 */ /* 0x000fc8000fffe03f */
[----:B------:R-:W-:-:S06]  /*2060*/  UISETP.GE.AND UP0, UPT, UR12, 0x1, UPT ;  /* 0x000000010c00788c */ /* 0x000fcc000bf06270 */
[----:B------:R-:W-:-:S13]  /*2070*/  PLOP3.LUT P0, PT, PT, PT, UP0, 0x80, 0x0 ;  /* 0x000000000000781c */ /* 0x000fda0003f0f008 */
[----:B------:R-:W-:Y:S05]  /*2080*/  @!P0 BRA `(.L_x_20) ;  /* 0x0000000400f08947 */ /* 0x000fea0003800000 */
[----:B01----:R-:W-:Y:S01]  /*2090*/  IMAD.U32 R10, RZ, RZ, UR12 ;  /* 0x0000000cff0a7e24 */ /* 0x003fe2000f8e00ff */
[----:B------:R-:W-:Y:S01]  /*20a0*/  UMOV UR17, UR5 ;  /* 0x0000000500117c82 */ /* 0x000fe20008000000 */
[----:B------:R-:W-:-:S05]  /*20b0*/  ULDC UR20, c[0x0][0x50c] ;  /* 0x0001430000147ab9 */ /* 0x000fca0000000800 */
.L_x_28:
[----:B------:R-:W-:-:S13]  /*20c0*/  ISETP.NE.AND P1, PT, R138, 0x3, PT ;  /* 0x000000038a00780c */ /* 0x000fda0003f25270 */
[----:B01----:R-:W-:Y:S05]  /*20d0*/  @!P1 BRA `(.L_x_21) ;  /* 0x0000000000049947 */ /* 0x003fea0003800000 */
[----:B------:R-:W-:Y:S01]  /*20e0*/  BPT.TRAP 0x1 ;  /* 0x000000040000795c */ /* 0x000fe20000300000 */
.L_x_21:
[----:B------:R-:W0:Y:S01]  /*20f0*/  S2UR UR12, SR_CgaCtaId ;  /* 0x00000000000c79c3 */ /* 0x000e220000008800 */
[----:B------:R-:W-:Y:S01]  /*2100*/  UMOV UR10, 0x400 ;  /* 0x00000400000a7882 */ /* 0x000fe20000000000 */
[----:B------:R-:W-:Y:S01]  /*2110*/  SHF.L.U32 R11, R142, 0x1f, RZ ;  /* 0x0000001f8e0b7819 */ /* 0x000fe200000006ff */
[----:B0-----:R-:W-:-:S04]  /*2120*/  ULEA UR10, UR12, UR10, 0x18 ;  /* 0x0000000a0c0a7291 */ /* 0x001fc8000f8ec03f */
[----:B------:R-:W-:-:S09]  /*2130*/  ULEA UR12, UR16, UR10, 0x3 ;  /* 0x0000000a100c7291 */ /* 0x000fd2000f8e183f */
[----:B------:R0:W1:Y:S01]  /*2140*/  SYNCS.PHASECHK.TRANS64.TRYWAIT P0, [UR12], R11 ;  /* 0x0000000bff0075a7 */ /* 0x000062000800014c */
[----:B------:R-:W-:Y:S05]  /*2150*/  @!P1 BRA `(.L_x_22) ;  /* 0x0000000000049947 */ /* 0x000fea0003800000 */
[----:B------:R-:W-:Y:S01]  /*2160*/  BPT.TRAP 0x1 ;  /* 0x000000040000795c */ /* 0x000fe20000300000 */
.L_x_22:
[----:B-1----:R-:W-:Y:S05]  /*2170*/  @P0 BRA `(.L_x_23) ;  /* 0x0000000000080947 */ /* 0x002fea0003800000 */
[----:B------:R-:W1:Y:S02]  /*2180*/  SYNCS.PHASECHK.TRANS64.TRYWAIT P0, [UR12], R11 ;  /* 0x0000000bff0075a7 */ /* 0x000e64000800014c */
[----:B-1----:R-:W-:Y:S05]  /*2190*/  @!P0 BRA `(.L_x_24) ;  /* 0x0000008000048947 */ /* 0x002fea0003800000 */
.L_x_23:
[----:B------:R-:W-:Y:S01]  /*21a0*/  UIADD3 UR12, UR10, 0x1c280, URZ ;  /* 0x0001c2800a0c7890 */ /* 0x000fe2000fffe03f */
[----:B------:R-:W-:Y:S01]  /*21b0*/  WARPGROUP.ARRIVE ;  /* 0x00000000000079c5 */ /* 0x000fe20000000000 */
[----:B------:R-:W-:Y:S02]  /*21c0*/  UISETP.NE.AND UP0, UPT, UR7, URZ, UPT ;  /* 0x0000003f0700728c */ /* 0x000fe4000bf05270 */
[----:B------:R-:W-:Y:S02]  /*21d0*/  USHF.R.U32.HI UR12, URZ, 0x4, UR12 ;  /* 0x000000043f0c7899 */ /* 0x000fe4000801160c */
[----:B------:R-:W-:Y:S02]  /*21e0*/  USEL UR8, UR8, URZ, !UP0 ;  /* 0x0000003f08087287 */ /* 0x000fe4000c000000 */
[----:B------:R-:W-:Y:S02]  /*21f0*/  ULOP3.LUT UR7, UR12, 0x3fff, URZ, 0xc0, !UPT ;  /* 0x00003fff0c077892 */ /* 0x000fe4000f8ec03f */
[----:B------:R-:W-:-:S02]  /*2200*/  ULOP3.LUT UR12, UR11, 0x10000, URZ, 0xfc, !UPT ;  /* 0x000100000b0c7892 */ /* 0x000fc4000f8efc3f */
[----:B------:R-:W-:Y:S02]  /*2210*/  ULOP3.LUT UR7, UR7, 0x10000, URZ, 0xfc, !UPT ;  /* 0x0001000007077892 */ /* 0x000fe4000f8efc3f */
[----:B------:R-:W-:Y:S02]  /*2220*/  UISETP.NE.U32.AND UP0, UPT, UR8, URZ, UPT ;  /* 0x0000003f0800728c */ /* 0x000fe4000bf05070 */
[----:B------:R-:W-:Y:S02]  /*2230*/  ULEA UR12, UR16, UR12, 0x8 ;  /* 0x0000000c100c7291 */ /* 0x000fe4000f8e403f */
[----:B------:R-:W-:Y:S01]  /*2240*/  ULEA UR14, UR16, UR7, 0x8 ;  /* 0x00000007100e7291 */ /* 0x000fe2000f8e403f */
[----:B------:R-:W-:Y:S01]  /*2250*/  UMOV UR13, 0xc0000010 ;  /* 0xc0000010000d7882 */ /* 0x000fe20000000000 */
[----:B------:R-:W-:Y:S01]  /*2260*/  UMOV UR15, 0xc0000010 ;  /* 0xc0000010000f7882 */ /* 0x000fe20000000000 */
[----:B------:R-:W-:-:S06]  /*2270*/  UIADD3 UR6, UR6, 0x1, URZ ;  /* 0x0000000106067890 */ /* 0x000fcc000fffe03f */
[----:B------:R-:W-:Y:S01]  /*2280*/  QGMMA.64x128x32.F32.E4M3.E4M3 R24, gdesc[UR12], R24, UP0, gsb0 ;  /* 0x01e000000c1879f3 */ /* 0x000fe2000b800818 */
[----:B------:R-:W-:-:S04]  /*2290*/  UISETP.NE.AND UP0, UPT, UR6, UR20, UPT ;  /* 0x000000140600728c */ /* 0x000fc8000bf05270 */
[----:B------:R-:W-:-:S06]  /*22a0*/  USEL UR7, URZ, 0x1, UP0 ;  /* 0x000000013f077887 */ /* 0x000fcc0008000000 */
[----:B------:R-:W-:Y:S01]  /*22b0*/  ISETP.NE.AND P0, PT, RZ, UR7, PT ;  /* 0x00000007ff007c0c */ /* 0x000fe2000bf05270 */
[----:B------:R-:W-:-:S12]  /*22c0*/  WARPGROUP.DEPBAR.LE gsb0, 0x1 ;  /* 0x00008000000079c5 */ /* 0x000fd80000010100 */
[----:B------:R-:W-:Y:S05]  /*22d0*/  @!P0 BRA `(.L_x_25) ;  /* 0x0000000400088947 */ /* 0x000fea0003800000 */
[----:B------:R-:W-:Y:S02]  /*22e0*/  WARPGROUP.DEPBAR.LE gsb0, 0x0 ;  /* 0x00008000000079c5 */ /* 0x000fe40000010000 */
[----:B------:R-:W-:-:S01]  /*22f0*/  FADD R141, R24, R141 ;  /* 0x0000008d188d7221 */ /* 0x000fc20000000000 */
[----:B------:R-:W-:Y:S01]  /*2300*/  FADD R136, R25, R136 ;  /* 0x0000008819887221 */ /* 0x000fe20000000000 */
        /* <DEDUP_REMOVED lines=62> */
[----:B------:R-:W-:-:S06]  /*26f0*/  UMOV UR6, URZ ;  /* 0x0000003f00067c82 */ /* 0x000fcc0008000000 */
.L_x_25:
[----:B------:R-:W-:Y:S05]  /*2700*/  @!P1 BRA `(.L_x_26) ;  /* 0x0000000000049947 */ /* 0x000fea0003800000 */
[----:B------:R-:W-:Y:S01]  /*2710*/  BPT.TRAP 0x1 ;  /* 0x000000040000795c */ /* 0x000fe20000300000 */
.L_x_26:
[----:B------:R-:W-:Y:S01]  /*2720*/  ULEA UR8, UR17, UR10, 0x3 ;  /* 0x0000000a11087291 */ /* 0x000fe2000f8e183f */
[----:B------:R-:W-:-:S03]  /*2730*/  ISETP.GT.U32.AND P0, PT, R4, 0x1, PT ;  /* 0x000000010400780c */ /* 0x000fc60003f04070 */
[----:B------:R-:W-:-:S04]  /*2740*/  UIADD3 UR8, UR8, 0xe0, URZ ;  /* 0x000000e008087890 */ /* 0x000fc8000fffe03f */
[----:B------:R-:W-:-:S09]  /*2750*/  UPRMT UR8, URZ, 0x654, UR8 ;  /* 0x000006543f087896 */ /* 0x000fd20008000008 */
[----:B------:R-:W-:Y:S01]  /*2760*/  SYNCS.ARRIVE.TRANS64.RED.A1T0 RZ, [UR8], RZ ;  /* 0x000000ffffff79a7 */ /* 0x000fe20008100408 */
[----:B------:R-:W-:Y:S05]  /*2770*/  @P0 BRA `(.L_x_27) ;  /* 0x0000000000040947 */ /* 0x000fea0003800000 */
[----:B------:R-:W-:Y:S01]  /*2780*/  BPT.TRAP 0x1 ;  /* 0x000000040000795c */ /* 0x000fe20000300000 */
.L_x_27:
[----:B------:R-:W-:Y:S01]  /*2790*/  UIADD3 UR16, UR16, 0x1, URZ ;  /* 0x0000000110107890 */ /* 0x000fe2000fffe03f */
[C---:B------:R-:W-:Y:S01]  /*27a0*/  ISETP.GT.AND P0, PT, R10.reuse, 0x1, PT ;  /* 0x000000010a00780c */ /* 0x040fe20003f04270 */
[----:B------:R-:W-:Y:S01]  /*27b0*/  UIADD3 UR17, UR17, 0x1, URZ ;  /* 0x0000000111117890 */ /* 0x000fe2000fffe03f */
[----:B------:R-:W-:Y:S01]  /*27c0*/  VIADD R10, R10, 0xffffffff ;  /* 0xffffffff0a0a7836 */ /* 0x000fe20000000000 */
[----:B------:R-:W-:Y:S02]  /*27d0*/  UISETP.NE.AND UP0, UPT, UR16, 0x1c, UPT ;  /* 0x0000001c1000788c */ /* 0x000fe4000bf05270 */
[----:B------:R-:W-:Y:S02]  /*27e0*/  UISETP.NE.AND UP1, UPT, UR17, 0x1c, UPT ;  /* 0x0000001c1100788c */ /* 0x000fe4000bf25270 */
[----:B------:R-:W-:Y:S02]  /*27f0*/  USEL UR8, URZ, 0x1, UP0 ;  /* 0x000000013f087887 */ /* 0x000fe40008000000 */
[----:B------:R-:W-:-:S02]  /*2800*/  USEL UR16, UR16, URZ, UP0 ;  /* 0x0000003f10107287 */ /* 0x000fc40008000000 */
[----:B------:R-:W-:Y:S02]  /*2810*/  USEL UR17, UR17, URZ, UP1 ;  /* 0x0000003f11117287 */ /* 0x000fe40008800000 */
[----:B------:R-:W-:Y:S01]  /*2820*/  LOP3.LUT R142, R142, UR8, RZ, 0x3c, !PT ;  /* 0x000000088e8e7c12 */ /* 0x000fe2000f8e3cff */
[----:B------:R-:W-:Y:S01]  /*2830*/  UMOV UR8, 0x1 ;  /* 0x0000000100087882 */ /* 0x000fe20000000000 */
[----:B------:R-:W-:Y:S08]  /*2840*/  @P0 BRA `(.L_x_28) ;  /* 0xfffffff8001c0947 */ /* 0x000ff0000383ffff */
.L_x_20:
[----:B------:R-:W-:Y:S01]  /*2850*/  UISETP.NE.AND UP0, UPT, UR6, URZ, UPT ;  /* 0x0000003f0600728c */ /* 0x000fe2000bf05270 */
[----:B01----:R-:W0:Y:S03]  /*2860*/  LDC R10, c[0x0][0x28c] ;  /* 0x0000a300ff0a7b82 */ /* 0x003e260000000800 */
[----:B------:R-:W-:-:S06]  /*2870*/  USEL UR6, URZ, 0x1, !UP0 ;  /* 0x000000013f067887 */ /* 0x000fcc000c000000 */
[----:B------:R-:W-:Y:S02]  /*2880*/  ISETP.NE.AND P0, PT, RZ, UR6, PT ;  /* 0x00000006ff007c0c */ /* 0x000fe4000bf05270 */
[----:B0-----:R-:W-:-:S11]  /*2890*/  ISETP.GE.AND P1, PT, R10, 0x1, PT ;  /* 0x000000010a00780c */ /* 0x001fd60003f26270 */
[----:B------:R-:W-:Y:S05]  /*28a0*/  @!P0 BRA `(.L_x_29) ;  /* 0x0000000400048947 */ /* 0x000fea0003800000 */
[----:B------:R-:W-:Y:S02]  /*28b0*/  WARPGROUP.DEPBAR.LE gsb0, 0x0 ;  /* 0x00008000000079c5 */ /* 0x000fe40000010000 */
[----:B------:R-:W-:Y:S01]  /*28c0*/  FADD R141, R24, R141 ;  /* 0x0000008d188d7221 */ /* 0x000fe20000000000 */
        /* <DEDUP_REMOVED lines=62> */
[----:B------:R-:W-:-:S07]  /*2cb0*/  FADD R14, R14, R87 ;  /* 0x000000570e0e7221 */ /* 0x000fce0000000000 */
.L_x_29:
[----:B------:R-:W-:Y:S02]  /*2cc0*/  WARPGROUP.DEPBAR.LE gsb0, 0x0 ;  /* 0x00008000000079c5 */ /* 0x000fe40000010000 */
[----:B------:R-:W-:Y:S05]  /*2cd0*/  @!P1 BRA `(.L_x_30) ;  /* 0x0000000000409947 */ /* 0x000fea0003800000 */
[----:B------:R-:W-:-:S13]  /*2ce0*/  ISETP.NE.AND P0, PT, R138, 0x3, PT ;  /* 0x000000038a00780c */ /* 0x000fda0003f05270 */
[----:B------:R-:W-:Y:S05]  /*2cf0*/  @!P0 BRA `(.L_x_31) ;  /* 0x0000000000048947 */ /* 0x000fea0003800000 */
[----:B------:R-:W-:Y:S01]  /*2d00*/  BPT.TRAP 0x1 ;  /* 0x000000040000795c */ /* 0x000fe20000300000 */
.L_x_31:
[----:B------:R-:W-:Y:S01]  /*2d10*/  UISETP.LT.AND UP0, UPT, UR9, 0x1, UPT ;  /* 0x000000010900788c */ /* 0x000fe2000bf01270 */
[----:B------:R-:W-:-:S03]  /*2d20*/  ISETP.GT.U32.AND P0, PT, R4, 0x1, PT ;  /* 0x000000010400780c */ /* 0x000fc60003f04070 */
[----:B------:R-:W-:-:S04]  /*2d30*/  USEL UR8, UR9, 0x1, UP0 ;  /* 0x0000000109087887 */ /* 0x000fc80008000000 */
[----:B------:R-:W-:-:S04]  /*2d40*/  UIADD3 UR8, UR5, UR9, -UR8 ;  /* 0x0000000905087290 */ /* 0x000fc8000fffe808 */
[----:B------:R-:W-:-:S04]  /*2d50*/  USHF.R.U32.HI UR6, URZ, 0x2, UR8 ;  /* 0x000000023f067899 */ /* 0x000fc80008011608 */
[----:B------:R-:W-:-:S04]  /*2d60*/  UIMAD.WIDE.U32 UR6, UR6, 0x24924925, URZ ;  /* 0x24924925060678a5 */ /* 0x000fc8000f8e003f */
[----:B------:R-:W-:-:S04]  /*2d70*/  UIMAD UR6, UR7, -0x1c, UR8 ;  /* 0xffffffe4070678a4 */ /* 0x000fc8000f8e0208 */
[----:B------:R-:W-:-:S04]  /*2d80*/  ULEA UR6, UR6, UR10, 0x3 ;  /* 0x0000000a06067291 */ /* 0x000fc8000f8e183f */
[----:B------:R-:W-:-:S04]  /*2d90*/  UIADD3 UR6, UR6, 0xe0, URZ ;  /* 0x000000e006067890 */ /* 0x000fc8000fffe03f */
[----:B------:R-:W-:-:S09]  /*2da0*/  UPRMT UR6, URZ, 0x654, UR6 ;  /* 0x000006543f067896 */ /* 0x000fd20008000006 */
[----:B------:R-:W-:Y:S01]  /*2db0*/  SYNCS.ARRIVE.TRANS64.RED.A1T0 RZ, [UR6], RZ ;  /* 0x000000ffffff79a7 */ /* 0x000fe20008100406 */
[----:B------:R-:W-:Y:S05]  /*2dc0*/  @P0 BRA `(.L_x_30) ;  /* 0x0000000000040947 */ /* 0x000fea0003800000 */
[----:B------:R-:W-:Y:S01]  /*2dd0*/  BPT.TRAP 0x1 ;  /* 0x000000040000795c */ /* 0x000fe20000300000 */
.L_x_30:
[----:B------:R-:W0:Y:S01]  /*2de0*/  LDC R26, c[0x0][0x288] ;  /* 0x0000a200ff1a7b82 */ /* 0x000e220000000800 */
[--C-:B------:R-:W-:Y:S01]  /*2df0*/  SHF.R.U32.HI R10, RZ, 0x2, R0.reuse ;  /* 0x00000002ff0a7819 */ /* 0x100fe20000011600 */
[----:B------:R-:W-:Y:S01]  /*2e00*/  IMAD.SHL.U32 R29, R7, 0x80, RZ ;  /* 0x00000080071d7824 */ /* 0x000fe200078e00ff */
[----:B------:R-:W-:Y:S01]  /*2e10*/  SHF.R.U32.HI R25, RZ, 0x7, R0 ;  /* 0x00000007ff197819 */ /* 0x000fe20000011600 */
[----:B------:R-:W-:Y:S01]  /*2e20*/  UIADD3 UR5, UR9, UR5, URZ ;  /* 0x0000000509057290 */ /* 0x000fe2000fffe03f */
[----:B------:R-:W-:Y:S01]  /*2e30*/  LOP3.LUT R11, R10, 0x7, RZ, 0xc0, !PT ;  /* 0x000000070a0b7812 */ /* 0x000fe200078ec0ff */
[----:B------:R-:W-:Y:S01]  /*2e40*/  IMAD.SHL.U32 R31, R6, 0x80, RZ ;  /* 0x00000080061f7824 */ /* 0x000fe200078e00ff */
[----:B------:R-:W-:Y:S01]  /*2e50*/  LOP3.LUT R10, R25, 0x1, RZ, 0xc0, !PT ;  /* 0x00000001190a7812 */ /* 0x000fe200078ec0ff */
[----:B------:R-:W-:Y:S01]  /*2e60*/  UISETP.GT.U32.AND UP0, UPT, UR5, 0x1b, UPT ;  /* 0x0000001b0500788c */ /* 0x000fe2000bf04070 */
[----:B------:R-:W-:Y:S01]  /*2e70*/  LOP3.LUT R24, R0, 0x60, RZ, 0xc0, !PT ;  /* 0x0000006000187812 */ /* 0x000fe200078ec0ff */
[----:B------:R-:W-:Y:S01]  /*2e80*/  ULDC UR12, c[0x0][0x284] ;  /* 0x0000a100000c7ab9 */ /* 0x000fe20000000800 */
[----:B------:R-:W-:Y:S01]  /*2e90*/  UISETP.GE.U32.AND UP1, UPT, UR9, 0x1c, UPT ;  /* 0x0000001c0900788c */ /* 0x000fe2000bf26070 */
[----:B------:R-:W-:Y:S01]  /*2ea0*/  IMAD.SHL.U32 R30, R10, 0x40, RZ ;  /* 0x000000400a1e7824 */ /* 0x000fe200078e00ff */
[----:B------:R-:W-:Y:S01]  /*2eb0*/  SHF.R.U32.HI R28, RZ, 0x1, R24 ;  /* 0x00000001ff1c7819 */ /* 0x000fe20000011618 */
[----:B------:R-:W-:Y:S01]  /*2ec0*/  UISETP.LT.U32.AND UP0, UPT, UR9, 0x1c, UP0 ;  /* 0x0000001c0900788c */ /* 0x000fe20008701070 */
[----:B------:R-:W-:Y:S01]  /*2ed0*/  LOP3.LUT R24, R0, 0x3, RZ, 0xc0, !PT ;  /* 0x0000000300187812 */ /* 0x000fe200078ec0ff */
[----:B------:R-:W-:Y:S01]  /*2ee0*/  USHF.R.U32.HI UR6, URZ, 0x2, UR5 ;  /* 0x000000023f067899 */ /* 0x000fe20008011605 */
[--C-:B------:R-:W-:Y:S01]  /*2ef0*/  IADD3 R25, RZ, -R28, -R11.reuse ;  /* 0x8000001cff197210 */ /* 0x100fe20007ffe80b */
[----:B------:R-:W-:Y:S01]  /*2f00*/  USEL UR8, URZ, 0x1, !UP0 ;  /* 0x000000013f087887 */ /* 0x000fe2000c000000 */
[----:B------:R-:W-:Y:S01]  /*2f10*/  LOP3.LUT R11, R30, 0x40, R11, 0xe2, !PT ;  /* 0x000000401e0b7812 */ /* 0x000fe200078ee20b */
[----:B------:R-:W-:Y:S01]  /*2f20*/  ULDC.64 UR10, c[0x0][0x5d0] ;  /* 0x00017400000a7ab9 */ /* 0x000fe20000000a00 */
[----:B------:R-:W-:Y:S01]  /*2f30*/  SHF.R.S32.HI R34, RZ, 0x1f, R5 ;  /* 0x0000001fff227819 */ /* 0x000fe20000011405 */
[----:B------:R-:W-:Y:S01]  /*2f40*/  IMAD R10, R10, -0x40, R25 ;  /* 0xffffffc00a0a7824 */ /* 0x000fe200078e0219 */
[----:B------:R-:W-:Y:S01]  /*2f50*/  UIMAD.WIDE.U32 UR6, UR6, 0x24924925, URZ ;  /* 0x24924925060678a5 */ /* 0x000fe2000f8e003f */
[----:B0-----:R-:W-:Y:S01]  /*2f60*/  IMAD R30, R24, -0x2, R26 ;  /* 0xfffffffe181e7824 */ /* 0x001fe200078e021a */
[----:B------:R-:W-:Y:S01]  /*2f70*/  ISETP.GE.AND P0, PT, R29, R26, PT ;  /* 0x0000001a1d00720c */ /* 0x000fe20003f06270 */
[----:B------:R-:W-:Y:S01]  /*2f80*/  IMAD.SHL.U32 R24, R0, 0x2, RZ ;  /* 0x0000000200187824 */ /* 0x000fe200078e00ff */
[----:B------:R-:W-:Y:S01]  /*2f90*/  ULOP3.LUT UR4, UR4, UR8, URZ, 0x3c, !UPT ;  /* 0x0000000804047292 */ /* 0x000fe2000f8e3c3f */
[----:B------:R-:W-:Y:S01]  /*2fa0*/  IMAD R32, R34, UR10, RZ ;  /* 0x0000000a22207c24 */ /* 0x000fe2000f8e02ff */
[----:B------:R-:W-:Y:S01]  /*2fb0*/  ISETP.GE.OR P0, PT, R31, UR12, P0 ;  /* 0x0000000c1f007c0c */ /* 0x000fe20008706670 */
[----:B------:R-:W-:Y:S01]  /*2fc0*/  IMAD.WIDE R26, R6, 0x80, RZ ;  /* 0x00000080061a7825 */ /* 0x000fe200078e02ff */
[----:B------:R-:W-:Y:S01]  /*2fd0*/  LOP3.LUT R24, R29, 0x6, R24, 0xf8, !PT ;  /* 0x000000061d187812 */ /* 0x000fe200078ef818 */
[----:B------:R-:W-:Y:S01]  /*2fe0*/  UIMAD UR5, UR7, -0x1c, UR5 ;  /* 0xffffffe4070578a4 */ /* 0x000fe2000f8e0205 */
[----:B------:R-:W-:Y:S01]  /*2ff0*/  IADD3 R36, -R31, UR12, R10 ;  /* 0x0000000c1f247c10 */ /* 0x000fe2000fffe10a */
[----:B------:R-:W-:Y:S01]  /*3000*/  IMAD R33, R5, UR11, R32 ;  /* 0x0000000b05217c24 */ /* 0x000fe2000f8e0220 */
[----:B------:R-:W-:Y:S01]  /*3010*/  SHF.R.S32.HI R25, RZ, 0x1f, R24 ;  /* 0x0000001fff197819 */ /* 0x000fe20000011418 */
[----:B------:R-:W-:Y:S01]  /*3020*/  @UP1 ULOP3.LUT UR4, UR4, 0x1, UR7, 0x78, !UPT ;  /* 0x0000000104041892 */ /* 0x000fe2000f8e7807 */
[----:B------:R-:W-:Y:S01]  /*3030*/  LOP3.LUT R35, R26, R11, R28, 0xfe, !PT ;  /* 0x0000000b1a237212 */ /* 0x000fe200078efe1c */
[----:B------:R-:W-:-:S02]  /*3040*/  IMAD.IADD R29, R30, 0x1, -R29 ;  /* 0x000000011e1d7824 */ /* 0x000fc400078e0a1d */
[----:B------:R-:W-:-:S04]  /*3050*/  IMAD.WIDE.U32 R6, R5, UR10, R24 ;  /* 0x0000000a05067c25 */ /* 0x000fc8000f8e0018 */
[----:B------:R-:W-:Y:S02]  /*3060*/  IMAD.IADD R7, R7, 0x1, R33 ;  /* 0x0000000107077824 */ /* 0x000fe400078e0221 */
[----:B------:R-:W-:Y:S01]  /*3070*/  IMAD.MOV.U32 R28, RZ, RZ, -0x1 ;  /* 0xffffffffff1c7424 */ /* 0x000fe200078e00ff */
[----:B------:R-:W-:Y:S06]  /*3080*/  @P0 BRA `(.L_x_32) ;  /* 0x0000004400a40947 */ /* 0x000fec0003800000 */
[----:B------:R-:W0:Y:S01]  /*3090*/  LDC.64 R32, c[0x0][0x5c8] ;  /* 0x00017200ff207b82 */ /* 0x000e220000000a00 */
[----:B------:R-:W-:Y:S01]  /*30a0*/  ULDC.64 UR6, c[0x0][0x5c0] ;  /* 0x0001700000067ab9 */ /* 0x000fe20000000a00 */
[----:B------:R-:W-:Y:S01]  /*30b0*/  BSSY B0, `(.L_x_32) ;  /* 0x0000466000007945 */ /* 0x000fe20003800000 */
[-C--:B0-----:R-:W-:Y:S02]  /*30c0*/  IMAD R10, R27, R32.reuse, RZ ;  /* 0x000000201b0a7224 */ /* 0x081fe400078e02ff */
[----:B------:R-:W-:-:S04]  /*30d0*/  IMAD.WIDE.U32 R6, R35, R32, R6 ;  /* 0x0000002023067225 */ /* 0x000fc800078e0006 */
[----:B------:R-:W-:Y:S01]  /*30e0*/  IMAD R31, R35, R33, R10 ;  /* 0x00000021231f7224 */ /* 0x000fe200078e020a */
[----:B------:R-:W-:Y:S02]  /*30f0*/  LEA R11, P0, R32, R6, 0x3 ;  /* 0x00000006200b7211 */ /* 0x000fe400078018ff */
[----:B------:R-:W-:Y:S01]  /*3100*/  IADD3 R10, P1, R6, UR6, RZ ;  /* 0x00000006060a7c10 */ /* 0x000fe2000ff3e0ff */
[----:B------:R-:W-:Y:S01]  /*3110*/  IMAD.IADD R31, R7, 0x1, R31 ;  /* 0x00000001071f7824 */ /* 0x000fe200078e021f */
[----:B------:R-:W-:-:S04]  /*3120*/  IADD3 R6, P3, R11, UR6, RZ ;  /* 0x000000060b067c10 */ /* 0x000fc8000ff7e0ff */
[----:B------:R-:W-:Y:S02]  /*3130*/  LEA.HI.X R7, R32, R31, R33, 0x3, P0 ;  /* 0x0000001f20077211 */ /* 0x000fe400000f1c21 */
[----:B---3-5:R-:W-:Y:S02]  /*3140*/  FSETP.NEU.AND P0, PT, R9, RZ, PT ;  /* 0x000000ff0900720b */ /* 0x028fe40003f0d000 */
[----:B------:R-:W-:Y:S02]  /*3150*/  IADD3.X R11, R31, UR7, RZ, P1, !PT ;  /* 0x000000071f0b7c10 */ /* 0x000fe40008ffe4ff */
[----:B------:R-:W-:-:S09]  /*3160*/  IADD3.X R7, R7, UR7, RZ, P3, !PT ;  /* 0x0000000707077c10 */ /* 0x000fd20009ffe4ff */
[----:B------:R-:W-:Y:S05]  /*3170*/  @!P0 BRA `(.L_x_33) ;  /* 0x00000034005c8947 */ /* 0x000fea0003800000 */
[----:B------:R-:W-:Y:S01]  /*3180*/  ULDC.64 UR6, c[0x0][0x5b8] ;  /* 0x00016e0000067ab9 */ /* 0x000fe20000000a00 */
[----:B------:R-:W-:Y:S01]  /*3190*/  ISETP.GE.AND P0, PT, R36, 0x1, PT ;  /* 0x000000012400780c */ /* 0x000fe20003f06270 */
[----:B------:R-:W-:Y:S01]  /*31a0*/  IMAD R32, R34, UR6, RZ ;  /* 0x0000000622207c24 */ /* 0x000fe2000f8e02ff */
[----:B------:R-:W-:Y:S01]  /*31b0*/  ULDC.64 UR10, c[0x0][0x5a8] ;  /* 0x00016a00000a7ab9 */ /* 0x000fe20000000a00 */
[----:B------:R-:W-:Y:S01]  /*31c0*/  IMAD.WIDE.U32 R30, R5, UR6, R24 ;  /* 0x00000006051e7c25 */ /* 0x000fe2000f8e0018 */
[----:B------:R-:W-:Y:S01]  /*31d0*/  ISETP.LT.OR P4, PT, R29, 0x1, !P0 ;  /* 0x000000011d00780c */ /* 0x000fe20004781670 */
[----:B------:R-:W-:Y:S02]  /*31e0*/  BSSY B1, `(.L_x_34) ;  /* 0x000000c000017945 */ /* 0x000fe40003800000 */
[----:B------:R-:W-:Y:S01]  /*31f0*/  IMAD R5, R5, UR7, R32 ;  /* 0x0000000705057c24 */ /* 0x000fe2000f8e0220 */
[----:B------:R-:W-:-:S03]  /*3200*/  ULDC.64 UR6, c[0x0][0x5b0] ;  /* 0x00016c0000067ab9 */ /* 0x000fc60000000a00 */
[----:B------:R-:W-:Y:S02]  /*3210*/  IMAD.IADD R31, R31, 0x1, R5 ;  /* 0x000000011f1f7824 */ /* 0x000fe400078e0205 */
[----:B------:R-:W-:Y:S02]  /*3220*/  IMAD R5, R27, UR6, RZ ;  /* 0x000000061b057c24 */ /* 0x000fe4000f8e02ff */
[----:B------:R-:W-:-:S04]  /*3230*/  IMAD.WIDE.U32 R24, R35, UR6, R30 ;  /* 0x0000000623187c25 */ /* 0x000fc8000f8e001e */
[----:B------:R-:W-:Y:S01]  /*3240*/  IMAD R5, R35, UR7, R5 ;  /* 0x0000000723057c24 */ /* 0x000fe2000f8e0205 */
[----:B------:R-:W-:-:S04]  /*3250*/  IADD3 R24, P1, R24, UR10, RZ ;  /* 0x0000000a18187c10 */ /* 0x000fc8000ff3e0ff */
[--C-:B------:R-:W-:Y:S02]  /*3260*/  IADD3.X R25, R25, UR11, R5.reuse, P1, !PT ;  /* 0x0000000b19197c10 */ /* 0x100fe40008ffe405 */
[----:B------:R-:W-:Y:S01]  /*3270*/  PRMT R5, RZ, 0x7610, R5 ;  /* 0x00007610ff057816 */ /* 0x000fe20000000005 */
[----:B------:R-:W-:Y:S06]  /*3280*/  @P4 BRA `(.L_x_35) ;  /* 0x0000000000044947 */ /* 0x000fec0003800000 */
[----:B------:R0:W5:Y:S02]  /*3290*/  LDG.E.U8 R5, desc[UR18][R24.64] ;  /* 0x0000001218057981 */ /* 0x000164000c1e1100 */
.L_x_35:
[----:B------:R-:W-:Y:S05]  /*32a0*/  BSYNC B1 ;  /* 0x0000000000017941 */ /* 0x000fea0003800000 */
.L_x_34:
[----:B-----5:R-:W-:Y:S01]  /*32b0*/  LOP3.LUT R5, R5, 0xff, RZ, 0xc0, !PT ;  /* 0x000000ff05057812 */ /* 0x020fe200078ec0ff */
[----:B------:R-:W-:Y:S01]  /*32c0*/  BSSY B1, `(.L_x_36) ;  /* 0x000000b000017945 */ /* 0x000fe20003800000 */
[----:B------:R-:W-:Y:S02]  /*32d0*/  ISETP.LT.OR P3, PT, R29, 0x2, !P0 ;  /* 0x000000021d00780c */ /* 0x000fe40004761670 */
[----:B------:R-:W-:-:S05]  /*32e0*/  F2FP.F16.E4M3.UNPACK_B R5, R5 ;  /* 0x00000005ff05723e */ /* 0x000fca00020006ff */
[----:B------:R-:W-:Y:S01]  /*32f0*/  HADD2.F32 R32, -RZ, R5.H0_H0 ;  /* 0x20000005ff207230 */ /* 0x000fe20000004100 */
[----:B------:R-:W-:-:S04]  /*3300*/  PRMT R5, RZ, 0x7610, R5 ;  /* 0x00007610ff057816 */ /* 0x000fc80000000005 */
[----:B------:R-:W-:-:S04]  /*3310*/  FMUL R32, R32, R9 ;  /* 0x0000000920207220 */ /* 0x000fc80000400000 */
[----:B--2---:R-:W-:-:S05]  /*3320*/  FFMA R32, R141, R8, R32 ;  /* 0x000000088d207223 */ /* 0x004fca0000000020 */
[----:B------:R-:W-:-:S05]  /*3330*/  F2FP.SATFINITE.E4M3.F32.PACK_AB_MERGE_C R33, RZ, R32, RZ ;  /* 0x00000020ff21723e */ /* 0x000fca00048070ff */
[----:B------:R1:W-:Y:S01]  /*3340*/  @!P4 STG.E.U8 desc[UR18][R10.64], R33 ;  /* 0x000000210a00c986 */ /* 0x0003e2000c101112 */
[----:B------:R-:W-:Y:S05]  /*3350*/  @P3 BRA `(.L_x_37) ;  /* 0x0000000000043947 */ /* 0x000fea0003800000 */
[----:B------:R2:W5:Y:S02]  /*3360*/  LDG.E.U8 R5, desc[UR18][R24.64+0x1] ;  /* 0x0000011218057981 */ /* 0x000564000c1e1100 */
.L_x_37:
[----:B------:R-:W-:Y:S05]  /*3370*/  BSYNC B1 ;  /* 0x0000000000017941 */ /* 0x000fea0003800000 */
.L_x_36:
[----:B-----5:R-:W-:Y:S01]  /*3380*/  LOP3.LUT R5, R5, 0xff, RZ, 0xc0, !PT ;  /* 0x000000ff05057812 */ /* 0x020fe200078ec0ff */
[----:B------:R-:W-:Y:S01]  /*3390*/  BSSY B1, `(.L_x_38) ;  /* 0x0000013000017945 */ /* 0x000fe20003800000 */
[----:B-1----:R-:W-:Y:S02]  /*33a0*/  IADD3 R33, P1, R35, 0x8, RZ ;  /* 0x0000000823217810 */ /* 0x002fe40007f3e0ff */
[----:B------:R-:W-:-:S03]  /*33b0*/  F2FP.F16.E4M3.UNPACK_B R5, R5 ;  /* 0x00000005ff05723e */ /* 0x000fc600020006ff */
[----:B------:R-:W-:Y:S01]  /*33c0*/  IMAD.X R27, RZ, RZ, R27, P1 ;  /* 0x000000ffff1b7224 */ /* 0x000fe200008e061b */
[----:B------:R-:W-:Y:S01]  /*33d0*/  ISETP.GE.AND P1, PT, R36, 0x9, PT ;  /* 0x000000092400780c */ /* 0x000fe20003f26270 */
[----:B------:R-:W-:Y:S02]  /*33e0*/  HADD2.F32 R26, -RZ, R5.H0_H0 ;  /* 0x20000005ff1a7230 */ /* 0x000fe40000004100 */
[----:B------:R-:W-:Y:S01]  /*33f0*/  IMAD.WIDE.U32 R30, R33, UR6, R30 ;  /* 0x00000006211e7c25 */ /* 0x000fe2000f8e001e */
[----:B------:R-:W-:-:S03]  /*3400*/  ISETP.LT.OR P5, PT, R29, 0x1, !P1 ;  /* 0x000000011d00780c */ /* 0x000fc60004fa1670 */
[----:B------:R-:W-:Y:S01]  /*3410*/  FMUL R5, R26, R9 ;  /* 0x000000091a057220 */ /* 0x000fe20000400000 */
[----:B------:R-:W-:-:S03]  /*3420*/  IMAD R26, R27, UR6, RZ ;  /* 0x000000061b1a7c24 */ /* 0x000fc6000f8e02ff */
[----:B------:R-:W-:Y:S01]  /*3430*/  FFMA R5, R136, R8, R5 ;  /* 0x0000000888057223 */ /* 0x000fe20000000005 */
[----:B------:R-:W-:Y:S01]  /*3440*/  IMAD R33, R33, UR7, R26 ;  /* 0x0000000721217c24 */ /* 0x000fe2000f8e021a */
[----:B------:R-:W-:-:S03]  /*3450*/  IADD3 R26, P4, R30, UR10, RZ ;  /* 0x0000000a1e1a7c10 */ /* 0x000fc6000ff9e0ff */
[----:B------:R-:W-:Y:S02]  /*3460*/  F2FP.SATFINITE.E4M3.F32.PACK_AB_MERGE_C R35, RZ, R5, RZ ;  /* 0x00000005ff23723e */ /* 0x000fe400048070ff */
[----:B------:R-:W-:Y:S02]  /*3470*/  IADD3.X R27, R31, UR11, R33, P4, !PT ;  /* 0x0000000b1f1b7c10 */ /* 0x000fe4000a7fe421 */
[----:B------:R-:W-:Y:S01]  /*3480*/  PRMT R5, RZ, 0x7610, R5 ;  /* 0x00007610ff057816 */ /* 0x000fe20000000005 */
[----:B------:R1:W-:Y:S01]  /*3490*/  @!P3 STG.E.U8 desc[UR18][R10.64+0x1], R35 ;  /* 0x000001230a00b986 */ /* 0x0003e2000c101112 */
[----:B------:R-:W-:Y:S05]  /*34a0*/  @P5 BRA `(.L_x_39) ;  /* 0x0000000000045947 */ /* 0x000fea0003800000 */
[----:B------:R3:W5:Y:S02]  /*34b0*/  LDG.E.U8 R5, desc[UR18][R26.64] ;  /* 0x000000121a057981 */ /* 0x000764000c1e1100 */
.L_x_39:
[----:B------:R-:W-:Y:S05]  /*34c0*/  BSYNC B1 ;  /* 0x0000000000017941 */ /* 0x000fea0003800000 */
.L_x_38:
[----:B-----5:R-:W-:Y:S01]  /*34d0*/  LOP3.LUT R5, R5, 0xff, RZ, 0xc0, !PT ;  /* 0x000000ff05057812 */ /* 0x020fe200078ec0ff */
[----:B------:R-:W-:Y:S01]  /*34e0*/  BSSY B1, `(.L_x_40) ;  /* 0x000000b000017945 */ /* 0x000fe20003800000 */
[----:B------:R-:W-:Y:S02]  /*34f0*/  ISETP.LT.OR P3, PT, R29, 0x2, !P1 ;  /* 0x000000021d00780c */ /* 0x000fe40004f61670 */
[----:B------:R-:W-:-:S05]  /*3500*/  F2FP.F16.E4M3.UNPACK_B R5, R5 ;  /* 0x00000005ff05723e */ /* 0x000fca00020006ff */
[----:B------:R-:W-:Y:S01]  /*3510*/  HADD2.F32 R30, -RZ, R5.H0_H0 ;  /* 0x20000005ff1e7230 */ /* 0x000fe20000004100 */
[----:B------:R-:W-:-:S04]  /*3520*/  PRMT R5, RZ, 0x7610, R5 ;  /* 0x00007610ff057816 */ /* 0x000fc80000000005 */
[----:B------:R-:W-:-:S04]  /*3530*/  FMUL R30, R30, R9 ;  /* 0x000000091e1e7220 */ /* 0x000fc80000400000 */
[----:B------:R-:W-:-:S05]  /*3540*/  FFMA R30, R139, R8, R30 ;  /* 0x000000088b1e7223 */ /* 0x000fca000000001e */
[----:B------:R-:W-:-:S05]  /*3550*/  F2FP.SATFINITE.E4M3.F32.PACK_AB_MERGE_C R31, RZ, R30, RZ ;  /* 0x0000001eff1f723e */ /* 0x000fca00048070ff */
[----:B------:R4:W-:Y:S01]  /*3560*/  @!P5 STG.E.U8 desc[UR18][R6.64], R31 ;  /* 0x0000001f0600d986 */ /* 0x0009e2000c101112 */
[----:B------:R-:W-:Y:S05]  /*3570*/  @P3 BRA `(.L_x_41) ;  /* 0x0000000000043947 */ /* 0x000fea0003800000 */
[----:B------:R0:W5:Y:S02]  /*3580*/  LDG.E.U8 R5, desc[UR18][R26.64+0x1] ;  /* 0x000001121a057981 */ /* 0x000164000c1e1100 */
.L_x_41:
[----:B------:R-:W-:Y:S05]  /*3590*/  BSYNC B1 ;  /* 0x0000000000017941 */ /* 0x000fea0003800000 */
.L_x_40:
[----:B-----5:R-:W-:Y:S01]  /*35a0*/  LOP3.LUT R5, R5, 0xff, RZ, 0xc0, !PT ;  /* 0x000000ff05057812 */ /* 0x020fe200078ec0ff */
[----:B------:R-:W-:Y:S01]  /*35b0*/  BSSY B1, `(.L_x_42) ;  /* 0x000000b000017945 */ /* 0x000fe20003800000 */
[----:B------:R-:W-:Y:S02]  /*35c0*/  ISETP.LT.OR P4, PT, R29, 0x9, !P0 ;  /* 0x000000091d00780c */ /* 0x000fe40004781670 */
[----:B------:R-:W-:-:S05]  /*35d0*/  F2FP.F16.E4M3.UNPACK_B R5, R5 ;  /* 0x00000005ff05723e */ /* 0x000fca00020006ff */
[----:B------:R-:W-:-:S05]  /*35e0*/  HADD2.F32 R30, -RZ, R5.H0_H0 ;  /* 0x20000005ff1e7230 */ /* 0x000fca0000004100 */
[----:B------:R-:W-:-:S04]  /*35f0*/  FMUL R5, R30, R9 ;  /* 0x000000091e057220 */ /* 0x000fc80000400000 */
[----:B------:R-:W-:-:S05]  /*3600*/  FFMA R5, R134, R8, R5 ;  /* 0x0000000886057223 */ /* 0x000fca0000000005 */
[----:B----4-:R-:W-:Y:S02]  /*3610*/  F2FP.SATFINITE.E4M3.F32.PACK_AB_MERGE_C R31, RZ, R5, RZ ;  /* 0x00000005ff1f723e */ /* 0x010fe400048070ff */
[----:B------:R-:W-:-:S03]  /*3620*/  PRMT R5, RZ, 0x7610, R5 ;  /* 0x00007610ff057816 */ /* 0x000fc60000000005 */
[----:B------:R4:W-:Y:S01]  /*3630*/  @!P3 STG.E.U8 desc[UR18][R6.64+0x1], R31 ;  /* 0x0000011f0600b986 */ /* 0x0009e2000c101112 */
[----:B------:R-:W-:Y:S05]  /*3640*/  @P4 BRA `(.L_x_43) ;  /* 0x0000000000044947 */ /* 0x000fea0003800000 */
[----:B------:R0:W5:Y:S02]  /*3650*/  LDG.E.U8 R5, desc[UR18][R24.64+0x8] ;  /* 0x0000081218057981 */ /* 0x000164000c1e1100 */
.L_x_43:
[----:B------:R-:W-:Y:S05]  /*3660*/  BSYNC B1 ;  /* 0x0000000000017941 */ /* 0x000fea0003800000 */
.L_x_42:
        /* <DEDUP_REMOVED lines=8> */
[----:B----4-:R-:W-:-:S05]  /*36f0*/  F2FP.SATFINITE.E4M3.F32.PACK_AB_MERGE_C R31, RZ, R30, RZ ;  /* 0x0000001eff1f723e */ /* 0x010fca00048070ff */
[----:B------:R4:W-:Y:S01]  /*3700*/  @!P4 STG.E.U8 desc[UR18][R10.64+0x8], R31 ;  /* 0x0000081f0a00c986 */ /* 0x0009e2000c101112 */
[----:B------:R-:W-:Y:S05]  /*3710*/  @P3 BRA `(.L_x_45) ;  /* 0x0000000000043947 */ /* 0x000fea0003800000 */
[----:B------:R0:W5:Y:S02]  /*3720*/  LDG.E.U8 R5, desc[UR18][R24.64+0x9] ;  /* 0x0000091218057981 */ /* 0x000164000c1e1100 */
.L_x_45:
[----:B------:R-:W-:Y:S05]  /*3730*/  BSYNC B1 ;  /* 0x0000000000017941 */ /* 0x000fea0003800000 */
.L_x_44:
        /* <DEDUP_REMOVED lines=12> */
.L_x_47:
[----:B------:R-:W-:Y:S05]  /*3800*/  BSYNC B1 ;  /* 0x0000000000017941 */ /* 0x000fea0003800000 */
.L_x_46:
        /* <DEDUP_REMOVED lines=12> */
.L_x_49:
[----:B------:R-:W-:Y:S05]  /*38d0*/  BSYNC B1 ;  /* 0x0000000000017941 */ /* 0x000fea0003800000 */
.L_x_48:
        /* <DEDUP_REMOVED lines=12> */
.L_x_51:
[----:B------:R-:W-:Y:S05]  /*39a0*/  BSYNC B1 ;  /* 0x0000000000017941 */ /* 0x000fea0003800000 */
.L_x_50:
        /* <DEDUP_REMOVED lines=12> */
.L_x_53:
[----:B------:R-:W-:Y:S05]  /*3a70*/  BSYNC B1 ;  /* 0x0000000000017941 */ /* 0x000fea0003800000 */
.L_x_52:
        /* <DEDUP_REMOVED lines=12> */
.L_x_55:
[----:B------:R-:W-:Y:S05]  /*3b40*/  BSYNC B1 ;  /* 0x0000000000017941 */ /* 0x000fea0003800000 */
.L_x_54:
        /* <DEDUP_REMOVED lines=12> */
.L_x_57:
[----:B------:R-:W-:Y:S05]  /*3c10*/  BSYNC B1 ;  /* 0x0000000000017941 */ /* 0x000fea0003800000 */
.L_x_56:
        /* <DEDUP_REMOVED lines=12> */
.L_x_59:
[----:B------:R-:W-:Y:S05]  /*3ce0*/  BSYNC B1 ;  /* 0x0000000000017941 */ /* 0x000fea0003800000 */
.L_x_58:
        /* <DEDUP_REMOVED lines=12> */
.L_x_61:
[----:B------:R-:W-:Y:S05]  /*3db0*/  BSYNC B1 ;  /* 0x0000000000017941 */ /* 0x000fea0003800000 */
.L_x_60:
        /* <DEDUP_REMOVED lines=12> */
.L_x_63:
[----:B------:R-:W-:Y:S05]  /*3e80*/  BSYNC B1 ;  /* 0x0000000000017941 */ /* 0x000fea0003800000 */
.L_x_62:
        /* <DEDUP_REMOVED lines=12> */
.L_x_65:
[----:B------:R-:W-:Y:S05]  /*3f50*/  BSYNC B1 ;  /* 0x0000000000017941 */ /* 0x000fea0003800000 */
.L_x_64:
        /* <DEDUP_REMOVED lines=12> */
.L_x_67:
[----:B------:R-:W-:Y:S05]  /*4020*/  BSYNC B1 ;  /* 0x0000000000017941 */ /* 0x000fea0003800000 */
.L_x_66:
        /* <DEDUP_REMOVED lines=12> */
.L_x_69:
[----:B------:R-:W-:Y:S05]  /*40f0*/  BSYNC B1 ;  /* 0x0000000000017941 */ /* 0x000fea0003800000 */
.L_x_68:
        /* <DEDUP_REMOVED lines=12> */
.L_x_71:
[----:B------:R-:W-:Y:S05]  /*41c0*/  BSYNC B1 ;  /* 0x0000000000017941 */ /* 0x000fea0003800000 */
.L_x_70:
        /* <DEDUP_REMOVED lines=12> */
.L_x_73:
[----:B------:R-:W-:Y:S05]  /*4290*/  BSYNC B1 ;  /* 0x0000000000017941 */ /* 0x000fea0003800000 */
.L_x_72:
        /* <DEDUP_REMOVED lines=12> */
.L_x_75:
[----:B------:R-:W-:Y:S05]  /*4360*/  BSYNC B1 ;  /* 0x0000000000017941 */ /* 0x000fea0003800000 */
.L_x_74:
        /* <DEDUP_REMOVED lines=12> */
.L_x_77:
[----:B------:R-:W-:Y:S05]  /*4430*/  BSYNC B1 ;  /* 0x0000000000017941 */ /* 0x000fea0003800000 */
.L_x_76:
        /* <DEDUP_REMOVED lines=12> */
.L_x_79:
[----:B------:R-:W-:Y:S05]  /*4500*/  BSYNC B1 ;  /* 0x0000000000017941 */ /* 0x000fea0003800000 */
.L_x_78:
        /* <DEDUP_REMOVED lines=12> */
.L_x_81:
[----:B------:R-:W-:Y:S05]  /*45d0*/  BSYNC B1 ;  /* 0x0000000000017941 */ /* 0x000fea0003800000 */
.L_x_80:
        /* <DEDUP_REMOVED lines=12> */
.L_x_83:
[----:B------:R-:W-:Y:S05]  /*46a0*/  BSYNC B1 ;  /* 0x0000000000017941 */ /* 0x000fea0003800000 */
.L_x_82:
        /* <DEDUP_REMOVED lines=12> */
.L_x_85:
[----:B------:R-:W-:Y:S05]  /*4770*/  BSYNC B1 ;  /* 0x0000000000017941 */ /* 0x000fea0003800000 */
.L_x_84:
        /* <DEDUP_REMOVED lines=12> */
.L_x_87:
[----:B------:R-:W-:Y:S05]  /*4840*/  BSYNC B1 ;  /* 0x0000000000017941 */ /* 0x000fea0003800000 */
.L_x_86:
        /* <DEDUP_REMOVED lines=12> */
.L_x_89:
[----:B------:R-:W-:Y:S05]  /*4910*/  BSYNC B1 ;  /* 0x0000000000017941 */ /* 0x000fea0003800000 */
.L_x_88:
        /* <DEDUP_REMOVED lines=12> */
.L_x_91:
[----:B------:R-:W-:Y:S05]  /*49e0*/  BSYNC B1 ;  /* 0x0000000000017941 */ /* 0x000fea0003800000 */
.L_x_90:
        /* <DEDUP_REMOVED lines=12> */
.L_x_93:
[----:B------:R-:W-:Y:S05]  /*4ab0*/  BSYNC B1 ;  /* 0x0000000000017941 */ /* 0x000fea0003800000 */
.L_x_92:
        /* <DEDUP_REMOVED lines=12> */
.L_x_95:
[----:B------:R-:W-:Y:S05]  /*4b80*/  BSYNC B1 ;  /* 0x0000000000017941 */ /* 0x000fea0003800000 */
.L_x_94:
        /* <DEDUP_REMOVED lines=12> */
.L_x_97:
[----:B------:R-:W-:Y:S05]  /*4c50*/  BSYNC B1 ;  /* 0x0000000000017941 */ /* 0x000fea0003800000 */
.L_x_96:
        /* <DEDUP_REMOVED lines=12> */
.L_x_99:
[----:B------:R-:W-:Y:S05]  /*4d20*/  BSYNC B1 ;  /* 0x0000000000017941 */ /* 0x000fea0003800000 */
.L_x_98:
        /* <DEDUP_REMOVED lines=12> */
.L_x_101:
[----:B------:R-:W-:Y:S05]  /*4df0*/  BSYNC B1 ;  /* 0x0000000000017941 */ /* 0x000fea0003800000 */
.L_x_100:
        /* <DEDUP_REMOVED lines=12> */
.L_x_103:
[----:B------:R-:W-:Y:S05]  /*4ec0*/  BSYNC B1 ;  /* 0x0000000000017941 */ /* 0x000fea0003800000 */
.L_x_102:
        /* <DEDUP_REMOVED lines=12> */
.L_x_105:
[----:B------:R-:W-:Y:S05]  /*4f90*/  BSYNC B1 ;  /* 0x0000000000017941 */ /* 0x000fea0003800000 */
.L_x_104:
        /* <DEDUP_REMOVED lines=12> */
.L_x_107:
[----:B------:R-:W-:Y:S05]  /*5060*/  BSYNC B1 ;  /* 0x0000000000017941 */ /* 0x000fea0003800000 */
.L_x_106:
        /* <DEDUP_REMOVED lines=12> */
.L_x_109:
[----:B------:R-:W-:Y:S05]  /*5130*/  BSYNC B1 ;  /* 0x0000000000017941 */ /* 0x000fea0003800000 */
.L_x_108:
        /* <DEDUP_REMOVED lines=12> */
.L_x_111:
[----:B------:R-:W-:Y:S05]  /*5200*/  BSYNC B1 ;  /* 0x0000000000017941 */ /* 0x000fea0003800000 */
.L_x_110:
        /* <DEDUP_REMOVED lines=12> */
.L_x_113:
[----:B------:R-:W-:Y:S05]  /*52d0*/  BSYNC B1 ;  /* 0x0000000000017941 */ /* 0x000fea0003800000 */
.L_x_112:
        /* <DEDUP_REMOVED lines=12> */
.L_x_115:
[----:B------:R-:W-:Y:S05]  /*53a0*/  BSYNC B1 ;  /* 0x0000000000017941 */ /* 0x000fea0003800000 */
.L_x_114:
        /* <DEDUP_REMOVED lines=12> */
.L_x_117:
[----:B------:R-:W-:Y:S05]  /*5470*/  BSYNC B1 ;  /* 0x0000000000017941 */ /* 0x000fea0003800000 */
.L_x_116:
        /* <DEDUP_REMOVED lines=12> */
.L_x_119:
[----:B------:R-:W-:Y:S05]  /*5540*/  BSYNC B1 ;  /* 0x0000000000017941 */ /* 0x000fea0003800000 */
.L_x_118:
        /* <DEDUP_REMOVED lines=12> */
.L_x_121:
[----:B------:R-:W-:Y:S05]  /*5610*/  BSYNC B1 ;  /* 0x0000000000017941 */ /* 0x000fea0003800000 */
.L_x_120:
        /* <DEDUP_REMOVED lines=12> */
.L_x_123:
[----:B------:R-:W-:Y:S05]  /*56e0*/  BSYNC B1 ;  /* 0x0000000000017941 */ /* 0x000fea0003800000 */
.L_x_122:
        /* <DEDUP_REMOVED lines=12> */
.L_x_125:
[----:B------:R-:W-:Y:S05]  /*57b0*/  BSYNC B1 ;  /* 0x0000000000017941 */ /* 0x000fea0003800000 */
.L_x_124:
        /* <DEDUP_REMOVED lines=12> */
.L_x_127:
[----:B------:R-:W-:Y:S05]  /*5880*/  BSYNC B1 ;  /* 0x0000000000017941 */ /* 0x000fea0003800000 */
.L_x_126:
        /* <DEDUP_REMOVED lines=12> */
.L_x_129:
[----:B------:R-:W-:Y:S05]  /*5950*/  BSYNC B1 ;  /* 0x0000000000017941 */ /* 0x000fea0003800000 */
.L_x_128:
        /* <DEDUP_REMOVED lines=12> */
.L_x_131:
[----:B------:R-:W-:Y:S05]  /*5a20*/  BSYNC B1 ;  /* 0x0000000000017941 */ /* 0x000fea0003800000 */
.L_x_130:
        /* <DEDUP_REMOVED lines=12> */
.L_x_133:
[----:B------:R-:W-:Y:S05]  /*5af0*/  BSYNC B1 ;  /* 0x0000000000017941 */ /* 0x000fea0003800000 */
.L_x_132:
        /* <DEDUP_REMOVED lines=12> */
.L_x_135:
[----:B------:R-:W-:Y:S05]  /*5bc0*/  BSYNC B1 ;  /* 0x0000000000017941 */ /* 0x000fea0003800000 */
.L_x_134:
        /* <DEDUP_REMOVED lines=12> */
.L_x_137:
[----:B------:R-:W-:Y:S05]  /*5c90*/  BSYNC B1 ;  /* 0x0000000000017941 */ /* 0x000fea0003800000 */
.L_x_136:
        /* <DEDUP_REMOVED lines=12> */
.L_x_139:
[----:B------:R-:W-:Y:S05]  /*5d60*/  BSYNC B1 ;  /* 0x0000000000017941 */ /* 0x000fea0003800000 */
.L_x_138:
        /* <DEDUP_REMOVED lines=12> */
.L_x_141:
[----:B------:R-:W-:Y:S05]  /*5e30*/  BSYNC B1 ;  /* 0x0000000000017941 */ /* 0x000fea0003800000 */
.L_x_140:
        /* <DEDUP_REMOVED lines=12> */
.L_x_143:
[----:B------:R-:W-:Y:S05]  /*5f00*/  BSYNC B1 ;  /* 0x0000000000017941 */ /* 0x000fea0003800000 */
.L_x_142:
        /* <DEDUP_REMOVED lines=12> */
.L_x_145:
[----:B------:R-:W-:Y:S05]  /*5fd0*/  BSYNC B1 ;  /* 0x0000000000017941 */ /* 0x000fea0003800000 */
.L_x_144:
[----:B-----5:R-:W-:Y:S01]  /*5fe0*/  LOP3.LUT R5, R5, 0xff, RZ, 0xc0, !PT ;  /* 0x000000ff05057812 */ /* 0x020fe200078ec0ff */
[----:B------:R-:W-:Y:S01]  /*5ff0*/  BSSY B1, `(.L_x_146) ;  /* 0x000000b000017945 */ /* 0x000fe20003800000 */
[----:B------:R-:W-:Y:S02]  /*6000*/  ISETP.LT.OR P4, PT, R29, 0x71, !P0 ;  /* 0x000000711d00780c */ /* 0x000fe40004781670 */
[----:B------:R-:W-:-:S05]  /*6010*/  F2FP.F16.E4M3.UNPACK_B R5, R5 ;  /* 0x00000005ff05723e */ /* 0x000fca00020006ff */
[----:B------:R-:W-:-:S05]  /*6020*/  HADD2.F32 R18, -RZ, R5.H0_H0 ;  /* 0x20000005ff127230 */ /* 0x000fca0000004100 */
[----:B------:R-:W-:-:S04]  /*6030*/  FMUL R5, R18, R9 ;  /* 0x0000000912057220 */ /* 0x000fc80000400000 */
[----:B------:R-:W-:-:S05]  /*6040*/  FFMA R5, R20, R8, R5 ;  /* 0x0000000814057223 */ /* 0x000fca0000000005 */
[----:B0-----:R-:W-:Y:S02]  /*6050*/  F2FP.SATFINITE.E4M3.F32.PACK_AB_MERGE_C R23, RZ, R5, RZ ;  /* 0x00000005ff17723e */ /* 0x001fe400048070ff */
[----:B------:R-:W-:-:S03]  /*6060*/  PRMT R5, RZ, 0x7610, R5 ;  /* 0x00007610ff057816 */ /* 0x000fc60000000005 */
[----:B------:R0:W-:Y:S01]  /*6070*/  @!P3 STG.E.U8 desc[UR18][R6.64+0x69], R23 ;  /* 0x000069170600b986 */ /* 0x0001e2000c101112 */
[----:B------:R-:W-:Y:S05]  /*6080*/  @P4 BRA `(.L_x_147) ;  /* 0x0000000000044947 */ /* 0x000fea0003800000 */
[----:B------:R0:W5:Y:S02]  /*6090*/  LDG.E.U8 R5, desc[UR18][R24.64+0x70] ;  /* 0x0000701218057981 */ /* 0x000164000c1e1100 */
.L_x_147:
[----:B------:R-:W-:Y:S05]  /*60a0*/  BSYNC B1 ;  /* 0x0000000000017941 */ /* 0x000fea0003800000 */
.L_x_146:
        /* <DEDUP_REMOVED lines=12> */
.L_x_149:
[----:B------:R-:W-:Y:S05]  /*6170*/  BSYNC B1 ;  /* 0x0000000000017941 */ /* 0x000fea0003800000 */
.L_x_148:
        /* <DEDUP_REMOVED lines=12> */
.L_x_151:
[----:B------:R-:W-:Y:S05]  /*6240*/  BSYNC B1 ;  /* 0x0000000000017941 */ /* 0x000fea0003800000 */
.L_x_150:
        /* <DEDUP_REMOVED lines=8> */
[----:B0-----:R-:W-:-:S05]  /*62d0*/  F2FP.SATFINITE.E4M3.F32.PACK_AB_MERGE_C R17, RZ, R18, RZ ;  /* 0x00000012ff11723e */ /* 0x001fca00048070ff */
[----:B------:R0:W-:Y:S01]  /*62e0*/  @!P4 STG.E.U8 desc[UR18][R6.64+0x70], R17 ;  /* 0x000070110600c986 */ /* 0x0001e2000c101112 */
[----:B------:R-:W-:Y:S05]  /*62f0*/  @P3 BRA `(.L_x_153) ;  /* 0x0000000000043947 */ /* 0x000fea0003800000 */
[----:B------:R0:W5:Y:S02]  /*6300*/  LDG.E.U8 R5, desc[UR18][R26.64+0x71] ;  /* 0x000071121a057981 */ /* 0x000164000c1e1100 */
.L_x_153:
[----:B------:R-:W-:Y:S05]  /*6310*/  BSYNC B1 ;  /* 0x0000000000017941 */ /* 0x000fea0003800000 */
.L_x_152:
        /* <DEDUP_REMOVED lines=12> */
.L_x_155:
[----:B------:R-:W-:Y:S05]  /*63e0*/  BSYNC B1 ;  /* 0x0000000000017941 */ /* 0x000fea0003800000 */
.L_x_154:
        /* <DEDUP_REMOVED lines=12> */
.L_x_157:
[----:B------:R-:W-:Y:S05]  /*64b0*/  BSYNC B1 ;  /* 0x0000000000017941 */ /* 0x000fea0003800000 */
.L_x_156:
        /* <DEDUP_REMOVED lines=12> */
.L_x_159:
[----:B------:R-:W-:Y:S05]  /*6580*/  BSYNC B1 ;  /* 0x0000000000017941 */ /* 0x000fea0003800000 */
.L_x_158:
[----:B-----5:R-:W-:Y:S01]  /*6590*/  LOP3.LUT R5, R5, 0xff, RZ, 0xc0, !PT ;  /* 0x000000ff05057812 */ /* 0x020fe200078ec0ff */
[----:B------:R-:W-:Y:S01]  /*65a0*/  BSSY B1, `(.L_x_160) ;  /* 0x000000b000017945 */ /* 0x000fe20003800000 */
[----:B------:R-:W-:Y:S02]  /*65b0*/  ISETP.LT.OR P1, PT, R29, 0x7a, !P1 ;  /* 0x0000007a1d00780c */ /* 0x000fe40004f21670 */
[----:B------:R-:W-:-:S05]  /*65c0*/  F2FP.F16.E4M3.UNPACK_B R5, R5 ;  /* 0x00000005ff05723e */ /* 0x000fca00020006ff */
[----:B01--4-:R-:W-:Y:S01]  /*65d0*/  HADD2.F32 R10, -RZ, R5.H0_H0 ;  /* 0x20000005ff0a7230 */ /* 0x013fe20000004100 */
[----:B------:R-:W-:-:S04]  /*65e0*/  PRMT R5, RZ, 0x7610, R5 ;  /* 0x00007610ff057816 */ /* 0x000fc80000000005 */
[----:B------:R-:W-:-:S04]  /*65f0*/  FMUL R10, R10, R9 ;  /* 0x000000090a0a7220 */ /* 0x000fc80000400000 */
[----:B------:R-:W-:-:S05]  /*6600*/  FFMA R10, R15, R8, R10 ;  /* 0x000000080f0a7223 */ /* 0x000fca000000000a */
[----:B------:R-:W-:-:S05]  /*6610*/  F2FP.SATFINITE.E4M3.F32.PACK_AB_MERGE_C R11, RZ, R10, RZ ;  /* 0x0000000aff0b723e */ /* 0x000fca00048070ff */
[----:B------:R0:W-:Y:S01]  /*6620*/  @!P3 STG.E.U8 desc[UR18][R6.64+0x78], R11 ;  /* 0x0000780b0600b986 */ /* 0x0001e2000c101112 */
[----:B------:R-:W-:Y:S05]  /*6630*/  @P1 BRA `(.L_x_161) ;  /* 0x0000000000041947 */ /* 0x000fea0003800000 */
[----:B------:R1:W5:Y:S02]  /*6640*/  LDG.E.U8 R5, desc[UR18][R26.64+0x79] ;  /* 0x000079121a057981 */ /* 0x000364000c1e1100 */
.L_x_161:
[----:B------:R-:W-:Y:S05]  /*6650*/  BSYNC B1 ;  /* 0x0000000000017941 */ /* 0x000fea0003800000 */
.L_x_160:
[----:B------:R-:W-:Y:S05]  /*6660*/  @P1 BRA `(.L_x_162) ;  /* 0x0000001000281947 */ /* 0x000fea0003800000 */
[----:B-----5:R-:W-:-:S04]  /*6670*/  LOP3.LUT R5, R5, 0xff, RZ, 0xc0, !PT ;  /* 0x000000ff05057812 */ /* 0x020fc800078ec0ff */
[----:B------:R-:W-:-:S05]  /*6680*/  F2FP.F16.E4M3.UNPACK_B R5, R5 ;  /* 0x00000005ff05723e */ /* 0x000fca00020006ff */
[----:B------:R-:W-:-:S05]  /*6690*/  HADD2.F32 R10, -RZ, R5.H0_H0 ;  /* 0x20000005ff0a7230 */ /* 0x000fca0000004100 */
[----:B------:R-:W-:-:S04]  /*66a0*/  FMUL R5, R10, R9 ;  /* 0x000000090a057220 */ /* 0x000fc80000400000 */
[----:B------:R-:W-:-:S05]  /*66b0*/  FFMA R5, R14, R8, R5 ;  /* 0x000000080e057223 */ /* 0x000fca0000000005 */
[----:B------:R-:W-:-:S05]  /*66c0*/  F2FP.SATFINITE.E4M3.F32.PACK_AB_MERGE_C R5, RZ, R5, RZ ;  /* 0x00000005ff05723e */ /* 0x000fca00048070ff */
[----:B------:R4:W-:Y:S01]  /*66d0*/  STG.E.U8 desc[UR18][R6.64+0x79], R5 ;  /* 0x0000790506007986 */ /* 0x0009e2000c101112 */
[----:B------:R-:W-:Y:S05]  /*66e0*/  BRA `(.L_x_162) ;  /* 0x0000001000087947 */ /* 0x000fea0003800000 */
.L_x_33:
[----:B------:R-:W-:Y:S01]  /*66f0*/  ISETP.GE.AND P1, PT, R36, 0x1, PT ;  /* 0x000000012400780c */ /* 0x000fe20003f26270 */
[-C--:B--2---:R-:W-:Y:S01]  /*6700*/  FMUL R141, R141, R8.reuse ;  /* 0x000000088d8d7220 */ /* 0x084fe20000400000 */
[-C--:B------:R-:W-:Y:S01]  /*6710*/  FMUL R136, R136, R8.reuse ;  /* 0x0000000888887220 */ /* 0x080fe20000400000 */
[----:B------:R-:W-:Y:S01]  /*6720*/  ISETP.GE.AND P0, PT, R36, 0x9, PT ;  /* 0x000000092400780c */ /* 0x000fe20003f06270 */
[-C--:B------:R-:W-:Y:S01]  /*6730*/  FMUL R139, R139, R8.reuse ;  /* 0x000000088b8b7220 */ /* 0x080fe20000400000 */
[C---:B------:R-:W-:Y:S01]  /*6740*/  ISETP.LT.OR P4, PT, R29.reuse, 0x1, !P1 ;  /* 0x000000011d00780c */ /* 0x040fe20004f81670 */
[-C--:B------:R-:W-:Y:S01]  /*6750*/  FMUL R134, R134, R8.reuse ;  /* 0x0000000886867220 */ /* 0x080fe20000400000 */
[----:B------:R-:W-:Y:S01]  /*6760*/  ISETP.LT.OR P5, PT, R29, 0x2, !P1 ;  /* 0x000000021d00780c */ /* 0x000fe20004fa1670 */
[-C--:B------:R-:W-:Y:S01]  /*6770*/  FMUL R137, R137, R8.reuse ;  /* 0x0000000889897220 */ /* 0x080fe20000400000 */
[----:B------:R-:W-:Y:S01]  /*6780*/  F2FP.SATFINITE.E4M3.F32.PACK_AB_MERGE_C R141, RZ, R141, RZ ;  /* 0x0000008dff8d723e */ /* 0x000fe200048070ff */
[----:B------:R-:W-:Y:S01]  /*6790*/  FMUL R132, R132, R8 ;  /* 0x0000000884847220 */ /* 0x000fe20000400000 */
[----:B------:R-:W-:Y:S01]  /*67a0*/  F2FP.SATFINITE.E4M3.F32.PACK_AB_MERGE_C R5, RZ, R136, RZ ;  /* 0x00000088ff05723e */ /* 0x000fe200048070ff */
[-C--:B------:R-:W-:Y:S01]  /*67b0*/  FMUL R135, R135, R8.reuse ;  /* 0x0000000887877220 */ /* 0x080fe20000400000 */
[C---:B------:R-:W-:Y:S01]  /*67c0*/  ISETP.LT.OR P3, PT, R29.reuse, 0x1, !P0 ;  /* 0x000000011d00780c */ /* 0x040fe20004761670 */
[-C--:B------:R-:W-:Y:S01]  /*67d0*/  FMUL R130, R130, R8.reuse ;  /* 0x0000000882827220 */ /* 0x080fe20000400000 */
[----:B------:R-:W-:Y:S01]  /*67e0*/  ISETP.LT.OR P6, PT, R29, 0xa, !P1 ;  /* 0x0000000a1d00780c */ /* 0x000fe20004fc1670 */
[-C--:B------:R-:W-:Y:S01]  /*67f0*/  FMUL R133, R133, R8.reuse ;  /* 0x0000000885857220 */ /* 0x080fe20000400000 */
[----:B------:R-:W-:Y:S01]  /*6800*/  F2FP.SATFINITE.E4M3.F32.PACK_AB_MERGE_C R139, RZ, R139, RZ ;  /* 0x0000008bff8b723e */ /* 0x000fe200048070ff */
[----:B------:R-:W-:Y:S01]  /*6810*/  @!P4 STG.E.U8 desc[UR18][R10.64], R141 ;  /* 0x0000008d0a00c986 */ /* 0x000fe2000c101112 */
[C---:B------:R-:W-:Y:S01]  /*6820*/  ISETP.LT.OR P4, PT, R29.reuse, 0x2, !P0 ;  /* 0x000000021d00780c */ /* 0x040fe20004781670 */
[----:B------:R-:W-:Y:S01]  /*6830*/  FMUL R128, R128, R8 ;  /* 0x0000000880807220 */ /* 0x000fe20000400000 */
[----:B------:R-:W-:Y:S01]  /*6840*/  F2FP.SATFINITE.E4M3.F32.PACK_AB_MERGE_C R25, RZ, R134, RZ ;  /* 0x00000086ff19723e */ /* 0x000fe200048070ff */
[----:B------:R0:W-:Y:S01]  /*6850*/  @!P5 STG.E.U8 desc[UR18][R10.64+0x1], R5 ;  /* 0x000001050a00d986 */ /* 0x0001e2000c101112 */
[----:B------:R-:W-:Y:S01]  /*6860*/  ISETP.LT.OR P5, PT, R29, 0x9, !P1 ;  /* 0x000000091d00780c */ /* 0x000fe20004fa1670 */
[-C--:B------:R-:W-:Y:S01]  /*6870*/  FMUL R131, R131, R8.reuse ;  /* 0x0000000883837220 */ /* 0x080fe20000400000 */
[----:B------:R-:W-:Y:S01]  /*6880*/  F2FP.SATFINITE.E4M3.F32.PACK_AB_MERGE_C R137, RZ, R137, RZ ;  /* 0x00000089ff89723e */ /* 0x000fe200048070ff */
[----:B------:R-:W-:Y:S01]  /*6890*/  @!P3 STG.E.U8 desc[UR18][R6.64], R139 ;  /* 0x0000008b0600b986 */ /* 0x000fe2000c101112 */
[----:B------:R-:W-:Y:S01]  /*68a0*/  ISETP.LT.OR P3, PT, R29, 0x9, !P0 ;  /* 0x000000091d00780c */ /* 0x000fe20004761670 */
[-C--:B------:R-:W-:Y:S01]  /*68b0*/  FMUL R126, R126, R8.reuse ;  /* 0x000000087e7e7220 */ /* 0x080fe20000400000 */
[----:B------:R-:W-:Y:S01]  /*68c0*/  F2FP.SATFINITE.E4M3.F32.PACK_AB_MERGE_C R135, RZ, R135, RZ ;  /* 0x00000087ff87723e */ /* 0x000fe200048070ff */
[-C--:B------:R-:W-:Y:S01]  /*68d0*/  FMUL R129, R129, R8.reuse ;  /* 0x0000000881817220 */ /* 0x080fe20000400000 */
[----:B------:R-:W-:Y:S01]  /*68e0*/  F2FP.SATFINITE.E4M3.F32.PACK_AB_MERGE_C R133, RZ, R133, RZ ;  /* 0x00000085ff85723e */ /* 0x000fe200048070ff */
[----:B------:R1:W-:Y:S01]  /*68f0*/  @!P4 STG.E.U8 desc[UR18][R6.64+0x1], R25 ;  /* 0x000001190600c986 */ /* 0x0003e2000c101112 */
[C---:B------:R-:W-:Y:S01]  /*6900*/  ISETP.LT.OR P4, PT, R29.reuse, 0xa, !P0 ;  /* 0x0000000a1d00780c */ /* 0x040fe20004781670 */
[----:B------:R-:W-:Y:S01]  /*6910*/  FMUL R124, R124, R8 ;  /* 0x000000087c7c7220 */ /* 0x000fe20000400000 */
[----:B0-----:R-:W-:Y:S01]  /*6920*/  F2FP.SATFINITE.E4M3.F32.PACK_AB_MERGE_C R5, RZ, R132, RZ ;  /* 0x00000084ff05723e */ /* 0x001fe200048070ff */
[----:B------:R-:W-:Y:S01]  /*6930*/  @!P5 STG.E.U8 desc[UR18][R10.64+0x8], R137 ;  /* 0x000008890a00d986 */ /* 0x000fe2000c101112 */
[----:B------:R-:W-:Y:S01]  /*6940*/  ISETP.LT.OR P5, PT, R29, 0x11, !P1 ;  /* 0x000000111d00780c */ /* 0x000fe20004fa1670 */
[-C--:B------:R-:W-:Y:S01]  /*6950*/  FMUL R127, R127, R8.reuse ;  /* 0x000000087f7f7220 */ /* 0x080fe20000400000 */
[----:B------:R-:W-:Y:S01]  /*6960*/  F2FP.SATFINITE.E4M3.F32.PACK_AB_MERGE_C R131, RZ, R131, RZ ;  /* 0x00000083ff83723e */ /* 0x000fe200048070ff */
[----:B------:R0:W-:Y:S01]  /*6970*/  @!P6 STG.E.U8 desc[UR18][R10.64+0x9], R5 ;  /* 0x000009050a00e986 */ /* 0x0001e2000c101112 */
[----:B------:R-:W-:Y:S01]  /*6980*/  ISETP.LT.OR P6, PT, R29, 0x12, !P1 ;  /* 0x000000121d00780c */ /* 0x000fe20004fc1670 */
[----:B------:R-:W-:Y:S01]  /*6990*/  FMUL R122, R122, R8 ;  /* 0x000000087a7a7220 */ /* 0x000fe20000400000 */
[----:B------:R-:W-:Y:S01]  /*69a0*/  F2FP.SATFINITE.E4M3.F32.PACK_AB_MERGE_C R129, RZ, R129, RZ ;  /* 0x00000081ff81723e */ /* 0x000fe200048070ff */
[----:B------:R-:W-:Y:S01]  /*69b0*/  @!P3 STG.E.U8 desc[UR18][R6.64+0x8], R135 ;  /* 0x000008870600b986 */ /* 0x000fe2000c101112 */
[----:B-1----:R-:W-:Y:S01]  /*69c0*/  F2FP.SATFINITE.E4M3.F32.PACK_AB_MERGE_C R25, RZ, R130, RZ ;  /* 0x00000082ff19723e */ /* 0x002fe200048070ff */
[-C--:B------:R-:W-:Y:S01]  /*69d0*/  FMUL R125, R125, R8.reuse ;  /* 0x000000087d7d7220 */ /* 0x080fe20000400000 */
[C---:B------:R-:W-:Y:S01]  /*69e0*/  ISETP.LT.OR P3, PT, R29.reuse, 0x11, !P0 ;  /* 0x000000111d00780c */ /* 0x040fe20004761670 */
[-C--:B------:R-:W-:Y:S01]  /*69f0*/  FMUL R120, R120, R8.reuse ;  /* 0x0000000878787220 */ /* 0x080fe20000400000 */
[----:B------:R-:W-:Y:S01]  /*6a00*/  F2FP.SATFINITE.E4M3.F32.PACK_AB_MERGE_C R127, RZ, R127, RZ ;  /* 0x0000007fff7f723e */ /* 0x000fe200048070ff */
[----:B------:R1:W-:Y:S01]  /*6a10*/  @!P4 STG.E.U8 desc[UR18][R6.64+0x9], R25 ;  /* 0x000009190600c986 */ /* 0x0003e2000c101112 */
[----:B------:R-:W-:Y:S01]  /*6a20*/  ISETP.LT.OR P4, PT, R29, 0x12, !P0 ;  /* 0x000000121d00780c */ /* 0x000fe20004781670 */
[----:B------:R-:W-:Y:S01]  /*6a30*/  FMUL R123, R123, R8 ;  /* 0x000000087b7b7220 */ /* 0x000fe20000400000 */
[----:B0-----:R-:W-:Y:S01]  /*6a40*/  F2FP.SATFINITE.E4M3.F32.PACK_AB_MERGE_C R5, RZ, R128, RZ ;  /* 0x00000080ff05723e */ /* 0x001fe200048070ff */
[----:B------:R-:W-:Y:S01]  /*6a50*/  @!P5 STG.E.U8 desc[UR18][R10.64+0x10], R133 ;  /* 0x000010850a00d986 */ /* 0x000fe2000c101112 */
[C---:B------:R-:W-:Y:S01]  /*6a60*/  ISETP.LT.OR P5, PT, R29.reuse, 0x19, !P1 ;  /* 0x000000191d00780c */ /* 0x040fe20004fa1670 */
[-C--:B------:R-:W-:Y:S01]  /*6a70*/  FMUL R118, R118, R8.reuse ;  /* 0x0000000876767220 */ /* 0x080fe20000400000 */
[----:B------:R-:W-:Y:S01]  /*6a80*/  F2FP.SATFINITE.E4M3.F32.PACK_AB_MERGE_C R125, RZ, R125, RZ ;  /* 0x0000007dff7d723e */ /* 0x000fe200048070ff */
[----:B------:R0:W-:Y:S01]  /*6a90*/  @!P6 STG.E.U8 desc[UR18][R10.64+0x11], R5 ;  /* 0x000011050a00e986 */ /* 0x0001e2000c101112 */
[----:B------:R-:W-:Y:S01]  /*6aa0*/  ISETP.LT.OR P6, PT, R29, 0x1a, !P1 ;  /* 0x0000001a1d00780c */ /* 0x000fe20004fc1670 */
[-C--:B------:R-:W-:Y:S01]  /*6ab0*/  FMUL R121, R121, R8.reuse ;  /* 0x0000000879797220 */ /* 0x080fe20000400000 */
[----:B------:R-:W-:Y:S01]  /*6ac0*/  FMUL R116, R116, R8 ;  /* 0x0000000874747220 */ /* 0x000fe20000400000 */
[----:B-1----:R-:W-:Y:S01]  /*6ad0*/  F2FP.SATFINITE.E4M3.F32.PACK_AB_MERGE_C R25, RZ, R126, RZ ;  /* 0x0000007eff19723e */ /* 0x002fe200048070ff */
[----:B------:R-:W-:Y:S01]  /*6ae0*/  @!P3 STG.E.U8 desc[UR18][R6.64+0x10], R131 ;  /* 0x000010830600b986 */ /* 0x000fe2000c101112 */
[----:B------:R-:W-:Y:S01]  /*6af0*/  ISETP.LT.OR P3, PT, R29, 0x19, !P0 ;  /* 0x000000191d00780c */ /* 0x000fe20004761670 */
        /* <DEDUP_REMOVED lines=35> */
[----:B------:R-:W-:Y:S01]  /*6d30*/  ISETP.LT.OR P3, PT, R29, 0x29, !P0 ;  /* 0x000000291d00780c */ /* 0x000fe20004761670 */
[-C--:B------:R-:W-:Y:S01]  /*6d40*/  FMUL R109, R109, R8.reuse ;  /* 0x000000086d6d7220 */ /* 0x080fe20000400000 */
[-C--:B------:R-:W-:Y:S01]  /*6d50*/  FMUL R104, R104, R8.reuse ;  /* 0x0000000868687220 */ /* 0x080fe20000400000 */
        /* <DEDUP_REMOVED lines=104> */
[----:B------:R-:W-:-:S02]  /*73e0*/  ISETP.LT.OR P3, PT, R29, 0x59, !P0 ;  /* 0x000000591d00780c */ /* 0x000fc40004761670 */
[----:B------:R-:W-:Y:S01]  /*73f0*/  F2FP.SATFINITE.E4M3.F32.PACK_AB_MERGE_C R19, RZ, R19, RZ ;  /* 0x00000013ff13723e */ /* 0x000fe200048070ff */
[----:B------:R1:W-:Y:S01]  /*7400*/  @!P4 STG.E.U8 desc[UR18][R6.64+0x51], R25 ;  /* 0x000051190600c986 */ /* 0x0003e2000c101112 */
[C---:B------:R-:W-:Y:S02]  /*7410*/  ISETP.LT.OR P4, PT, R29.reuse, 0x5a, !P0 ;  /* 0x0000005a1d00780c */ /* 0x040fe40004781670 */
[----:B0-----:R-:W-:Y:S01]  /*7420*/  F2FP.SATFINITE.E4M3.F32.PACK_AB_MERGE_C R5, RZ, R92, RZ ;  /* 0x0000005cff05723e */ /* 0x001fe200048070ff */
[----:B------:R-:W-:Y:S01]  /*7430*/  @!P5 STG.E.U8 desc[UR18][R10.64+0x58], R97 ;  /* 0x000058610a00d986 */ /* 0x000fe2000c101112 */
[C---:B------:R-:W-:Y:S02]  /*7440*/  ISETP.LT.OR P5, PT, R29.reuse, 0x61, !P1 ;  /* 0x000000611d00780c */ /* 0x040fe40004fa1670 */
[----:B------:R-:W-:Y:S01]  /*7450*/  F2FP.SATFINITE.E4M3.F32.PACK_AB_MERGE_C R13, RZ, R13, RZ ;  /* 0x0000000dff0d723e */ /* 0x000fe200048070ff */
[----:B------:R0:W-:Y:S01]  /*7460*/  @!P6 STG.E.U8 desc[UR18][R10.64+0x59], R5 ;  /* 0x000059050a00e986 */ /* 0x0001e2000c101112 */
[----:B------:R-:W-:-:S02]  /*7470*/  ISETP.LT.OR P6, PT, R29, 0x62, !P1 ;  /* 0x000000621d00780c */ /* 0x000fc40004fc1670 */
[----:B------:R-:W-:Y:S01]  /*7480*/  F2FP.SATFINITE.E4M3.F32.PACK_AB_MERGE_C R15, RZ, R15, RZ ;  /* 0x0000000fff0f723e */ /* 0x000fe200048070ff */
[----:B------:R-:W-:Y:S01]  /*7490*/  @!P3 STG.E.U8 desc[UR18][R6.64+0x58], R95 ;  /* 0x0000585f0600b986 */ /* 0x000fe2000c101112 */
[----:B-1----:R-:W-:Y:S02]  /*74a0*/  F2FP.SATFINITE.E4M3.F32.PACK_AB_MERGE_C R25, RZ, R90, RZ ;  /* 0x0000005aff19723e */ /* 0x002fe400048070ff */
[----:B------:R-:W-:-:S03]  /*74b0*/  ISETP.LT.OR P3, PT, R29, 0x61, !P0 ;  /* 0x000000611d00780c */ /* 0x000fc60004761670 */
[----:B------:R1:W-:Y:S01]  /*74c0*/  @!P4 STG.E.U8 desc[UR18][R6.64+0x59], R25 ;  /* 0x000059190600c986 */ /* 0x0003e2000c101112 */
[C---:B------:R-:W-:Y:S02]  /*74d0*/  ISETP.LT.OR P4, PT, R29.reuse, 0x62, !P0 ;  /* 0x000000621d00780c */ /* 0x040fe40004781670 */
[----:B0-----:R-:W-:Y:S01]  /*74e0*/  F2FP.SATFINITE.E4M3.F32.PACK_AB_MERGE_C R5, RZ, R88, RZ ;  /* 0x00000058ff05723e */ /* 0x001fe200048070ff */
[----:B------:R-:W-:Y:S01]  /*74f0*/  @!P5 STG.E.U8 desc[UR18][R10.64+0x60], R93 ;  /* 0x0000605d0a00d986 */ /* 0x000fe2000c101112 */
[----:B------:R-:W-:-:S03]  /*7500*/  ISETP.LT.OR P5, PT, R29, 0x69, !P1 ;  /* 0x000000691d00780c */ /* 0x000fc60004fa1670 */
[----:B------:R0:W-:Y:S01]  /*7510*/  @!P6 STG.E.U8 desc[UR18][R10.64+0x61], R5 ;  /* 0x000061050a00e986 */ /* 0x0001e2000c101112 */
[C---:B------:R-:W-:Y:S02]  /*7520*/  ISETP.LT.OR P6, PT, R29.reuse, 0x6a, !P1 ;  /* 0x0000006a1d00780c */ /* 0x040fe40004fc1670 */
[----:B-1----:R-:W-:Y:S01]  /*7530*/  F2FP.SATFINITE.E4M3.F32.PACK_AB_MERGE_C R25, RZ, R22, RZ ;  /* 0x00000016ff19723e */ /* 0x002fe200048070ff */
[----:B------:R-:W-:Y:S01]  /*7540*/  @!P3 STG.E.U8 desc[UR18][R6.64+0x60], R91 ;  /* 0x0000605b0600b986 */ /* 0x000fe2000c101112 */
        /* <DEDUP_REMOVED lines=11> */
[----:B------:R-:W-:Y:S01]  /*7600*/  @!P4 STG.E.U8 desc[UR18][R6.64+0x69], R25 ;  /* 0x000069190600c986 */ /* 0x000fe2000c101112 */
[C---:B------:R-:W-:Y:S02]  /*7610*/  ISETP.LT.OR P4, PT, R29.reuse, 0x79, !P1 ;  /* 0x000000791d00780c */ /* 0x040fe40004f81670 */
[C---:B------:R-:W-:Y:S01]  /*7620*/  ISETP.LT.OR P1, PT, R29.reuse, 0x7a, !P1 ;  /* 0x0000007a1d00780c */ /* 0x040fe20004f21670 */
[----:B------:R1:W-:Y:S01]  /*7630*/  @!P5 STG.E.U8 desc[UR18][R10.64+0x70], R21 ;  /* 0x000070150a00d986 */ /* 0x0003e2000c101112 */
[C---:B------:R-:W-:Y:S02]  /*7640*/  ISETP.LT.OR P5, PT, R29.reuse, 0x72, !P0 ;  /* 0x000000721d00780c */ /* 0x040fe400047a1670 */
[----:B0-----:R-:W-:Y:S01]  /*7650*/  F2FP.SATFINITE.E4M3.F32.PACK_AB_MERGE_C R5, RZ, R16, RZ ;  /* 0x00000010ff05723e */ /* 0x001fe200048070ff */
[----:B------:R0:W-:Y:S01]  /*7660*/  @!P6 STG.E.U8 desc[UR18][R10.64+0x71], R17 ;  /* 0x000071110a00e986 */ /* 0x0001e2000c101112 */
[C---:B------:R-:W-:Y:S02]  /*7670*/  ISETP.LT.OR P6, PT, R29.reuse, 0x79, !P0 ;  /* 0x000000791d00780c */ /* 0x040fe400047c1670 */
[----:B------:R-:W-:Y:S01]  /*7680*/  ISETP.LT.OR P0, PT, R29, 0x7a, !P0 ;  /* 0x0000007a1d00780c */ /* 0x000fe20004701670 */
[----:B------:R2:W-:Y:S01]  /*7690*/  @!P3 STG.E.U8 desc[UR18][R6.64+0x70], R19 ;  /* 0x000070130600b986 */ /* 0x0005e2000c101112 */
[----:B-1----:R-:W-:-:S05]  /*76a0*/  F2FP.SATFINITE.E4M3.F32.PACK_AB_MERGE_C R21, RZ, R14, RZ ;  /* 0x0000000eff15723e */ /* 0x002fca00048070ff */
[----:B------:R2:W-:Y:S01]  /*76b0*/  @!P5 STG.E.U8 desc[UR18][R6.64+0x71], R5 ;  /* 0x000071050600d986 */ /* 0x0005e2000c101112 */
[----:B0-----:R-:W-:-:S03]  /*76c0*/  F2FP.SATFINITE.E4M3.F32.PACK_AB_MERGE_C R17, RZ, R12, RZ ;  /* 0x0000000cff11723e */ /* 0x001fc600048070ff */
[----:B------:R2:W-:Y:S04]  /*76d0*/  @!P4 STG.E.U8 desc[UR18][R10.64+0x78], R13 ;  /* 0x0000780d0a00c986 */ /* 0x0005e8000c101112 */
[----:B------:R2:W-:Y:S04]  /*76e0*/  @!P1 STG.E.U8 desc[UR18][R10.64+0x79], R17 ;  /* 0x000079110a009986 */ /* 0x0005e8000c101112 */
[----:B------:R2:W-:Y:S04]  /*76f0*/  @!P6 STG.E.U8 desc[UR18][R6.64+0x78], R15 ;  /* 0x0000780f0600e986 */ /* 0x0005e8000c101112 */
[----:B------:R2:W-:Y:S02]  /*7700*/  @!P0 STG.E.U8 desc[UR18][R6.64+0x79], R21 ;  /* 0x0000791506008986 */ /* 0x0005e4000c101112 */
.L_x_162:
[----:B------:R-:W-:Y:S05]  /*7710*/  BSYNC B0 ;  /* 0x0000000000007941 */ /* 0x000fea0003800000 */
.L_x_32:
[----:B------:R-:W-:Y:S01]  /*7720*/  ULDC UR6, c[0x0][0xc] ;  /* 0x0000030000067ab9 */ /* 0x000fe20000000800 */
[----:B------:R-:W-:Y:S01]  /*7730*/  ULDC UR7, c[0x0][0x10] ;  /* 0x0000040000077ab9 */ /* 0x000fe20000000800 */
[----:B--2-45:R-:W2:Y:S01]  /*7740*/  LDC R5, c[0x0][0x14] ;  /* 0x00000500ff057b82 */ /* 0x034ea20000000800 */
[----:B------:R-:W-:Y:S01]  /*7750*/  UIMAD.WIDE.U32 UR6, UR6, UR7, URZ ;  /* 0x00000007060672a5 */ /* 0x000fe2000f8e003f */
[----:B0-----:R-:W-:Y:S01]  /*7760*/  PRMT R6, RZ, 0x7610, R6 ;  /* 0x00007610ff067816 */ /* 0x001fe20000000006 */
[----:B------:R-:W-:-:S04]  /*7770*/  IMAD.MOV.U32 R7, RZ, RZ, -0x1 ;  /* 0xffffffffff077424 */ /* 0x000fc800078e00ff */
[----:B--2---:R-:W-:-:S04]  /*7780*/  IMAD.WIDE.U32 R2, R5, UR6, R2 ;  /* 0x0000000605027c25 */ /* 0x004fc8000f8e0002 */
[----:B------:R-:W-:Y:S01]  /*7790*/  IMAD R5, R5, UR7, RZ ;  /* 0x0000000705057c24 */ /* 0x000fe2000f8e02ff */
[----:B------:R-:W-:Y:S02]  /*77a0*/  ULDC.64 UR6, c[0x0][0x650] ;  /* 0x0001940000067ab9 */ /* 0x000fe40000000a00 */
[----:B------:R-:W-:Y:S01]  /*77b0*/  ISETP.GE.U32.AND P0, PT, R2, UR6, PT ;  /* 0x0000000602007c0c */ /* 0x000fe2000bf06070 */
[----:B------:R-:W-:Y:S02]  /*77c0*/  IMAD.IADD R3, R3, 0x1, R5 ;  /* 0x0000000103037824 */ /* 0x000fe400078e0205 */
[----:B------:R-:W-:-:S03]  /*77d0*/  IMAD.MOV.U32 R5, RZ, RZ, -0x1 ;  /* 0xffffffffff057424 */ /* 0x000fc600078e00ff */
[----:B------:R-:W-:-:S13]  /*77e0*/  ISETP.GE.U32.AND.EX P0, PT, R3, UR7, PT, P0 ;  /* 0x0000000703007c0c */ /* 0x000fda000bf06100 */
[----:B------:R-:W-:Y:S05]  /*77f0*/  @P0 BRA `(.L_x_163) ;  /* 0x0000000400600947 */ /* 0x000fea0003800000 */
[----:B------:R-:W0:Y:S01]  /*7800*/  S2R R20, SR_CTAID.X ;  /* 0x0000000000147919 */ /* 0x000e220000002500 */
[----:B------:R-:W2:Y:S01]  /*7810*/  LDC.64 R14, c[0x0][0x628] ;  /* 0x00018a00ff0e7b82 */ /* 0x000ea20000000a00 */
[----:B------:R-:W-:Y:S01]  /*7820*/  ULDC UR6, c[0x0][0x150] ;  /* 0x0000540000067ab9 */ /* 0x000fe20000000800 */
[----:B------:R-:W-:Y:S01]  /*7830*/  IMAD.MOV.U32 R12, RZ, RZ, R2 ;  /* 0x000000ffff0c7224 */ /* 0x000fe200078e0002 */
[----:B------:R-:W4:Y:S01]  /*7840*/  S2R R22, SR_CTAID.Y ;  /* 0x0000000000167919 */ /* 0x000f220000002600 */
[----:B------:R-:W-:-:S04]  /*7850*/  IMAD.MOV.U32 R13, RZ, RZ, R3 ;  /* 0x000000ffff0d7224 */ /* 0x000fc800078e0003 */
[----:B------:R-:W1:Y:S08]  /*7860*/  LDC R23, c[0x0][0x144] ;  /* 0x00005100ff177b82 */ /* 0x000e700000000800 */
[----:B------:R-:W1:Y:S08]  /*7870*/  LDC R16, c[0x0][0x630] ;  /* 0x00018c00ff107b82 */ /* 0x000e700000000800 */
[----:B------:R-:W1:Y:S01]  /*7880*/  LDC.64 R18, c[0x0][0x620] ;  /* 0x00018800ff127b82 */ /* 0x000e620000000a00 */
[----:B--2---:R-:W-:-:S04]  /*7890*/  ISETP.NE.U32.AND P0, PT, R14, RZ, PT ;  /* 0x000000ff0e00720c */ /* 0x004fc80003f05070 */
[----:B------:R-:W-:Y:S02]  /*78a0*/  ISETP.NE.AND.EX P0, PT, R15, RZ, PT, P0 ;  /* 0x000000ff0f00720c */ /* 0x000fe40003f05300 */
[----:B0-----:R-:W-:-:S05]  /*78b0*/  I2FP.F32.U32 R5, R20 ;  /* 0x0000001400057245 */ /* 0x001fca0000201000 */
[----:B------:R-:W-:-:S04]  /*78c0*/  FMUL R5, R5, UR6 ;  /* 0x0000000605057c20 */ /* 0x000fc80008400000 */
[----:B------:R0:W2:Y:S02]  /*78d0*/  F2I.U32.TRUNC.NTZ R21, R5 ;  /* 0x0000000500157305 */ /* 0x0000a4000020f000 */
[----:B----4-:R-:W-:Y:S05]  /*78e0*/  @!P0 BRA `(.L_x_164) ;  /* 0x0000000000288947 */ /* 0x010fea0003800000 */
[----:B0-----:R-:W0:Y:S02]  /*78f0*/  LDC R5, c[0x0][0x634] ;  /* 0x00018d00ff057b82 */ /* 0x001e240000000800 */
        /* <DEDUP_REMOVED lines=9> */
.L_x_164:
[-CC-:B-1----:R-:W-:Y:S01]  /*7990*/  SHF.R.U64 R17, R12, R16.reuse, R13.reuse ;  /* 0x000000100c117219 */ /* 0x182fe2000000120d */
[----:B------:R-:W1:Y:S01]  /*79a0*/  LDC.64 R28, c[0x0][0x640] ;  /* 0x00019000ff1c7b82 */ /* 0x000e620000000a00 */
[----:B0-----:R-:W-:Y:S01]  /*79b0*/  SHF.R.U32.HI R5, RZ, R16, R13 ;  /* 0x00000010ff057219 */ /* 0x001fe2000001160d */
[----:B--2---:R-:W-:Y:S01]  /*79c0*/  IMAD.MOV R21, RZ, RZ, -R21 ;  /* 0x000000ffff157224 */ /* 0x004fe200078e0a15 */
[----:B------:R-:W-:Y:S01]  /*79d0*/  IADD3 R11, P0, RZ, -R17, RZ ;  /* 0x80000011ff0b7210 */ /* 0x000fe20007f1e0ff */
[----:B------:R-:W-:Y:S02]  /*79e0*/  ULDC UR6, c[0x0][0x154] ;  /* 0x0000550000067ab9 */ /* 0x000fe40000000800 */
[----:B------:R-:W-:Y:S02]  /*79f0*/  IMAD R23, R23, R21, R20 ;  /* 0x0000001517177224 */ /* 0x000fe400078e0214 */
[----:B------:R-:W0:Y:S01]  /*7a00*/  LDC R12, c[0x0][0x618] ;  /* 0x00018600ff0c7b82 */ /* 0x000e220000000800 */
[----:B------:R-:W-:-:S02]  /*7a10*/  IMAD.X R5, RZ, RZ, ~R5, P0 ;  /* 0x000000ffff057224 */ /* 0x000fc400000e0e05 */
[----:B------:R-:W-:-:S04]  /*7a20*/  IMAD.WIDE.U32 R6, R11, R18, R2 ;  /* 0x000000120b067225 */ /* 0x000fc800078e0002 */
[----:B------:R-:W-:Y:S01]  /*7a30*/  IMAD R10, R5, R18, RZ ;  /* 0x00000012050a7224 */ /* 0x000fe200078e02ff */
[----:B------:R-:W2:Y:S03]  /*7a40*/  LDC R24, c[0x0][0x608] ;  /* 0x00018200ff187b82 */ /* 0x000ea60000000800 */
[----:B------:R-:W-:Y:S02]  /*7a50*/  IMAD R5, R11, R19, R10 ;  /* 0x000000130b057224 */ /* 0x000fe400078e020a */
[----:B------:R-:W-:Y:S02]  /*7a60*/  IMAD.MOV.U32 R11, RZ, RZ, 0x1 ;  /* 0x00000001ff0b7424 */ /* 0x000fe400078e00ff */
[----:B------:R-:W-:Y:S01]  /*7a70*/  IMAD.IADD R5, R7, 0x1, R5 ;  /* 0x0000000107057824 */ /* 0x000fe200078e0205 */
[----:B---3--:R-:W3:Y:S01]  /*7a80*/  LDC R26, c[0x0][0x658] ;  /* 0x00019600ff1a7b82 */ /* 0x008ee20000000800 */
[----:B------:R-:W-:-:S02]  /*7a90*/  I2FP.F32.U32 R7, R22 ;  /* 0x0000001600077245 */ /* 0x000fc40000201000 */
[----:B-1----:R-:W-:-:S03]  /*7aa0*/  ISETP.NE.U32.AND P0, PT, R28, RZ, PT ;  /* 0x000000ff1c00720c */ /* 0x002fc60003f05070 */
[----:B------:R-:W-:Y:S01]  /*7ab0*/  FMUL R10, R7, UR6 ;  /* 0x00000006070a7c20 */ /* 0x000fe20008400000 */
[----:B------:R-:W-:Y:S01]  /*7ac0*/  ISETP.NE.AND.EX P0, PT, R29, RZ, PT, P0 ;  /* 0x000000ff1d00720c */ /* 0x000fe20003f05300 */
[----:B------:R-:W1:Y:S01]  /*7ad0*/  LDC R21, c[0x0][0x148] ;  /* 0x00005200ff157b82 */ /* 0x000e620000000800 */
[-CC-:B0-----:R-:W-:Y:S01]  /*7ae0*/  SHF.R.U64 R16, R6, R12.reuse, R5.reuse ;  /* 0x0000000c06107219 */ /* 0x181fe20000001205 */
[----:B------:R0:W4:Y:S01]  /*7af0*/  F2I.U32.TRUNC.NTZ R18, R10 ;  /* 0x0000000a00127305 */ /* 0x000122000020f000 */
[----:B------:R-:W-:Y:S01]  /*7b00*/  SHF.R.U32.HI R5, RZ, R12, R5 ;  /* 0x0000000cff057219 */ /* 0x000fe20000011605 */
[----:B------:R-:W-:-:S04]  /*7b10*/  IMAD.MOV.U32 R7, RZ, RZ, -0x1 ;  /* 0xffffffffff077424 */ /* 0x000fc800078e00ff */
[----:B------:R-:W0:Y:S01]  /*7b20*/  LDC R20, c[0x0][0x600] ;  /* 0x00018000ff147b82 */ /* 0x000e220000000800 */
[-CC-:B--2---:R-:W-:Y:S02]  /*7b30*/  SHF.R.U64 R14, R16, R24.reuse, R5.reuse ;  /* 0x00000018100e7219 */ /* 0x184fe40000001205 */
[----:B------:R-:W-:-:S05]  /*7b40*/  SHF.R.U32.HI R5, RZ, R24, R5 ;  /* 0x00000018ff057219 */ /* 0x000fca0000011605 */
[----:B------:R-:W2:Y:S01]  /*7b50*/  LDC R27, c[0x0][0x648] ;  /* 0x00019200ff1b7b82 */ /* 0x000ea20000000800 */
[-C--:B---3--:R-:W-:Y:S02]  /*7b60*/  SHF.L.U32 R6, R7, R26.reuse, RZ ;  /* 0x0000001a07067219 */ /* 0x088fe400000006ff */
[-CC-:B------:R-:W-:Y:S02]  /*7b70*/  SHF.R.U64 R19, R14, R26.reuse, R5.reuse ;  /* 0x0000001a0e137219 */ /* 0x180fe40000001205 */
[----:B------:R-:W-:Y:S02]  /*7b80*/  SHF.R.U32.HI R7, RZ, R26, R5 ;  /* 0x0000001aff077219 */ /* 0x000fe40000011605 */
[----:B------:R-:W-:Y:S01]  /*7b90*/  LOP3.LUT R25, RZ, R6, RZ, 0x33, !PT ;  /* 0x00000006ff197212 */ /* 0x000fe200078e33ff */
[----:B------:R-:W3:Y:S01]  /*7ba0*/  LDC R30, c[0x0][0x638] ;  /* 0x00018e00ff1e7b82 */ /* 0x000ee20000000800 */
[----:B------:R-:W-:Y:S01]  /*7bb0*/  SHF.L.U32 R26, R11, R26, RZ ;  /* 0x0000001a0b1a7219 */ /* 0x000fe200000006ff */
[----:B------:R-:W-:-:S06]  /*7bc0*/  IMAD.MOV.U32 R6, RZ, RZ, R19 ;  /* 0x000000ffff067224 */ /* 0x000fcc00078e0013 */
[----:B------:R-:W0:Y:S01]  /*7bd0*/  LDC R31, c[0x0][0x610] ;  /* 0x00018400ff1f7b82 */ /* 0x000e220000000800 */
[----:B----4-:R-:W-:Y:S05]  /*7be0*/  @!P0 BRA `(.L_x_165) ;  /* 0x0000000000288947 */ /* 0x010fea0003800000 */
[----:B------:R-:W4:Y:S02]  /*7bf0*/  LDC R6, c[0x0][0x64c] ;  /* 0x00019300ff067b82 */ /* 0x000f240000000800 */
[----:B----4-:R-:W-:-:S05]  /*7c00*/  IADD3 R5, P0, R19, R6, RZ ;  /* 0x0000000613057210 */ /* 0x010fca0007f1e0ff */
[----:B------:R-:W-:-:S04]  /*7c10*/  IMAD.X R15, RZ, RZ, R7, P0 ;  /* 0x000000ffff0f7224 */ /* 0x000fc800000e0607 */
[----:B------:R-:W-:-:S04]  /*7c20*/  IMAD.WIDE.U32 R6, R15, R28, RZ ;  /* 0x0000001c0f067225 */ /* 0x000fc800078e00ff */
[----:B0-----:R-:W-:-:S04]  /*7c30*/  IMAD.WIDE.U32 R10, P0, R5, R29, R6 ;  /* 0x0000001d050a7225 */ /* 0x001fc80007800006 */
[----:B------:R-:W-:-:S04]  /*7c40*/  IMAD.WIDE.U32 R6, R5, R28, RZ ;  /* 0x0000001c05067225 */ /* 0x000fc800078e00ff */
[----:B------:R-:W-:Y:S01]  /*7c50*/  IMAD.X R13, RZ, RZ, RZ, P0 ;  /* 0x000000ffff0d7224 */ /* 0x000fe200000e06ff */
[----:B------:R-:W-:Y:S01]  /*7c60*/  IADD3 RZ, P0, R7, R10, RZ ;  /* 0x0000000a07ff7210 */ /* 0x000fe20007f1e0ff */
[----:B------:R-:W-:-:S04]  /*7c70*/  IMAD.MOV.U32 R12, RZ, RZ, R11 ;  /* 0x000000ffff0c7224 */ /* 0x000fc800078e000b */
[----:B------:R-:W-:-:S08]  /*7c80*/  IMAD.WIDE.U32.X R6, R15, R29, R12, P0 ;  /* 0x0000001d0f067225 */ /* 0x000fd000000e040c */
.L_x_165:
[----:B--2---:R-:W-:Y:S01]  /*7c90*/  SHF.R.U64 R5, R6, R27, R7 ;  /* 0x0000001b06057219 */ /* 0x004fe20000001207 */
[----:B0-----:R-:W-:Y:S01]  /*7ca0*/  VIADD R7, R20, 0xffffffff ;  /* 0xffffffff14077836 */ /* 0x001fe20000000000 */
[----:B------:R-:W-:Y:S01]  /*7cb0*/  LOP3.LUT R28, R14, R25, RZ, 0xc0, !PT ;  /* 0x000000190e1c7212 */ /* 0x000fe200078ec0ff */
[----:B------:R-:W-:Y:S02]  /*7cc0*/  IMAD.MOV R18, RZ, RZ, -R18 ;  /* 0x000000ffff127224 */ /* 0x000fe400078e0a12 */
[----:B------:R-:W-:Y:S01]  /*7cd0*/  IMAD.MOV R6, RZ, RZ, -R5 ;  /* 0x000000ffff067224 */ /* 0x000fe200078e0a05 */
[----:B------:R-:W-:Y:S01]  /*7ce0*/  LOP3.LUT R16, R16, R7, RZ, 0xc0, !PT ;  /* 0x0000000710107212 */ /* 0x000fe200078ec0ff */
[----:B------:R-:W-:Y:S02]  /*7cf0*/  IMAD R28, R26, R5, R28 ;  /* 0x000000051a1c7224 */ /* 0x000fe400078e021c */
[----:B-1----:R-:W-:Y:S02]  /*7d00*/  @P2 IMAD R23, R21, R18, R22 ;  /* 0x0000001215172224 */ /* 0x002fe400078e0216 */
[----:B---3--:R-:W-:-:S02]  /*7d10*/  IMAD R5, R6, R30, R19 ;  /* 0x0000001e06057224 */ /* 0x008fc400078e0213 */
[----:B------:R-:W-:Y:S02]  /*7d20*/  IMAD R28, R28, R31, R23 ;  /* 0x0000001f1c1c7224 */ /* 0x000fe400078e0217 */
[----:B------:R-:W-:Y:S02]  /*7d30*/  IMAD R5, R5, R20, R16 ;  /* 0x0000001405057224 */ /* 0x000fe400078e0210 */
[----:B------:R-:W-:-:S03]  /*7d40*/  IMAD.MOV.U32 R6, RZ, RZ, 0x1 ;  /* 0x00000001ff067424 */ /* 0x000fc600078e00ff */
[----:B------:R-:W-:Y:S02]  /*7d50*/  SEL R7, R5, R28, !P2 ;  /* 0x0000001c05077207 */ /* 0x000fe40005000000 */
[----:B------:R-:W-:Y:S01]  /*7d60*/  SEL R28, R28, R5, !P2 ;  /* 0x000000051c1c7207 */ /* 0x000fe20005000000 */
[----:B------:R-:W-:-:S07]  /*7d70*/  IMAD.MOV.U32 R5, RZ, RZ, R17 ;  /* 0x000000ffff057224 */ /* 0x000fce00078e0011 */
.L_x_163:
[----:B------:R-:W-:Y:S01]  /*7d80*/  LOP3.LUT P0, RZ, R6, 0xff, RZ, 0xc0, !PT ;  /* 0x000000ff06ff7812 */ /* 0x000fe2000780c0ff */
[----:B------:R-:W-:-:S12]  /*7d90*/  IMAD.MOV.U32 R6, RZ, RZ, R28 ;  /* 0x000000ffff067224 */ /* 0x000fd800078e001c */
[----:B------:R-:W-:Y:S05]  /*7da0*/  @P0 BRA `(.L_x_166) ;  /* 0xffffff9400280947 */ /* 0x000fea000383ffff */
[----:B------:R-:W-:Y:S05]  /*7db0*/  EXIT ;  /* 0x000000000000794d */ /* 0x000fea0003800000 */
.L_x_4:
[----:B0-----:R-:W-:Y:S01]  /*7dc0*/  ULDC.64 UR4, c[0x0][0x650] ;  /* 0x0001940000047ab9 */ /* 0x001fe20000000a00 */
        /* <DEDUP_REMOVED lines=25> */
.L_x_168:
[--C-:B------:R-:W-:Y:S01]  /*7f60*/  SHF.R.U64 R16, R14, R18, R15.reuse ;  /* 0x000000120e107219 */ /* 0x100fe2000000120f */
[----:B------:R-:W0:Y:S01]  /*7f70*/  LDC R22, c[0x0][0x618] ;  /* 0x00018600ff167b82 */ /* 0x000e220000000800 */
[----:B------:R-:W-:Y:S01]  /*7f80*/  I2FP.F32.U32 R7, R8 ;  /* 0x0000000800077245 */ /* 0x000fe20000201000 */
[----:B------:R-:W-:Y:S01]  /*7f90*/  ULDC UR4, c[0x0][0x150] ;  /* 0x0000540000047ab9 */ /* 0x000fe20000000800 */
[----:B------:R-:W-:Y:S02]  /*7fa0*/  SHF.R.U32.HI R6, RZ, R18, R15 ;  /* 0x00000012ff067219 */ /* 0x000fe4000001160f */
[----:B------:R-:W-:Y:S01]  /*7fb0*/  IADD3 R9, P0, RZ, -R16, RZ ;  /* 0x80000010ff097210 */ /* 0x000fe20007f1e0ff */
[----:B------:R-:W-:Y:S01]  /*7fc0*/  FMUL R13, R7, UR4 ;  /* 0x00000004070d7c20 */ /* 0x000fe20008400000 */
[----:B------:R-:W-:Y:S01]  /*7fd0*/  ULDC UR4, c[0x0][0x154] ;  /* 0x0000550000047ab9 */ /* 0x000fe20000000800 */
[----:B------:R-:W1:Y:S02]  /*7fe0*/  LDC.64 R24, c[0x0][0x640] ;  /* 0x00019000ff187b82 */ /* 0x000e640000000a00 */
[----:B------:R-:W-:-:S02]  /*7ff0*/  IMAD.X R11, RZ, RZ, ~R6, P0 ;  /* 0x000000ffff0b7224 */ /* 0x000fc400000e0e06 */
[----:B------:R-:W2:Y:S01]  /*8000*/  F2I.U32.TRUNC.NTZ R13, R13 ;  /* 0x0000000d000d7305 */ /* 0x000ea2000020f000 */
[----:B------:R-:W-:-:S03]  /*8010*/  IMAD.WIDE.U32 R6, R9, R20, R2 ;  /* 0x0000001409067225 */ /* 0x000fc600078e0002 */
[----:B------:R-:W3:Y:S01]  /*8020*/  LDC R15, c[0x0][0x144] ;  /* 0x00005100ff0f7b82 */ /* 0x000ee20000000800 */
[----:B------:R-:W-:-:S04]  /*8030*/  IMAD R12, R11, R20, RZ ;  /* 0x000000140b0c7224 */ /* 0x000fc800078e02ff */
[----:B------:R-:W-:Y:S02]  /*8040*/  IMAD R9, R9, R21, R12 ;  /* 0x0000001509097224 */ /* 0x000fe400078e020c */
[----:B------:R-:W-:Y:S01]  /*8050*/  IMAD.MOV.U32 R12, RZ, RZ, -0x1 ;  /* 0xffffffffff0c7424 */ /* 0x000fe200078e00ff */
[----:B------:R-:W4:Y:S01]  /*8060*/  LDC R18, c[0x0][0x608] ;  /* 0x00018200ff127b82 */ /* 0x000f220000000800 */
[----:B------:R-:W-:Y:S01]  /*8070*/  IMAD.IADD R7, R7, 0x1, R9 ;  /* 0x0000000107077824 */ /* 0x000fe200078e0209 */
[----:B------:R-:W-:-:S04]  /*8080*/  I2FP.F32.U32 R9, R10 ;  /* 0x0000000a00097245 */ /* 0x000fc80000201000 */
[-C--:B0-----:R-:W-:Y:S01]  /*8090*/  SHF.R.U64 R14, R6, R22.reuse, R7 ;  /* 0x00000016060e7219 */ /* 0x081fe20000001207 */
[----:B--2---:R-:W-:Y:S01]  /*80a0*/  IMAD.MOV R6, RZ, RZ, -R13 ;  /* 0x000000ffff067224 */ /* 0x004fe200078e0a0d */
[----:B------:R-:W0:Y:S01]  /*80b0*/  LDC R11, c[0x0][0x658] ;  /* 0x00019600ff0b7b82 */ /* 0x000e220000000800 */
[----:B-1----:R-:W-:Y:S01]  /*80c0*/  ISETP.NE.U32.AND P0, PT, R24, RZ, PT ;  /* 0x000000ff1800720c */ /* 0x002fe20003f05070 */
[----:B------:R-:W-:Y:S01]  /*80d0*/  FMUL R9, R9, UR4 ;  /* 0x0000000409097c20 */ /* 0x000fe20008400000 */
[----:B------:R-:W-:Y:S02]  /*80e0*/  SHF.R.U32.HI R7, RZ, R22, R7 ;  /* 0x00000016ff077219 */ /* 0x000fe40000011607 */
[----:B------:R-:W-:-:S03]  /*80f0*/  ISETP.NE.AND.EX P0, PT, R25, RZ, PT, P0 ;  /* 0x000000ff1900720c */ /* 0x000fc60003f05300 */
[----:B------:R-:W1:Y:S01]  /*8100*/  LDC R21, c[0x0][0x148] ;  /* 0x00005200ff157b82 */ /* 0x000e620000000800 */
[----:B---3--:R-:W-:Y:S02]  /*8110*/  IMAD R22, R15, R6, R8 ;  /* 0x000000060f167224 */ /* 0x008fe400078e0208 */
[----:B------:R-:W-:-:S05]  /*8120*/  IMAD.MOV.U32 R8, RZ, RZ, 0x1 ;  /* 0x00000001ff087424 */ /* 0x000fca00078e00ff */
[----:B------:R-:W2:Y:S01]  /*8130*/  LDC R20, c[0x0][0x600] ;  /* 0x00018000ff147b82 */ /* 0x000ea20000000800 */
[-CC-:B----4-:R-:W-:Y:S02]  /*8140*/  SHF.R.U64 R17, R14, R18.reuse, R7.reuse ;  /* 0x000000120e117219 */ /* 0x190fe40000001207 */
[----:B------:R-:W-:Y:S02]  /*8150*/  SHF.R.U32.HI R6, RZ, R18, R7 ;  /* 0x00000012ff067219 */ /* 0x000fe40000011607 */
[----:B------:R3:W4:Y:S03]  /*8160*/  F2I.U32.TRUNC.NTZ R18, R9 ;  /* 0x0000000900127305 */ /* 0x000726000020f000 */
[----:B------:R-:W1:Y:S01]  /*8170*/  LDC R23, c[0x0][0x648] ;  /* 0x00019200ff177b82 */ /* 0x000e620000000800 */
[-C--:B0-----:R-:W-:Y:S02]  /*8180*/  SHF.R.U64 R19, R17, R11.reuse, R6 ;  /* 0x0000000b11137219 */ /* 0x081fe40000001206 */
[----:B------:R-:W-:-:S02]  /*8190*/  SHF.L.U32 R12, R12, R11, RZ ;  /* 0x0000000b0c0c7219 */ /* 0x000fc400000006ff */
[-C--:B------:R-:W-:Y:S01]  /*81a0*/  SHF.R.U32.HI R7, RZ, R11.reuse, R6 ;  /* 0x0000000bff077219 */ /* 0x080fe20000011606 */
[----:B------:R-:W-:Y:S01]  /*81b0*/  IMAD.MOV.U32 R6, RZ, RZ, R19 ;  /* 0x000000ffff067224 */ /* 0x000fe200078e0013 */
[----:B------:R-:W-:Y:S01]  /*81c0*/  SHF.L.U32 R27, R8, R11, RZ ;  /* 0x0000000b081b7219 */ /* 0x000fe200000006ff */
[----:B------:R-:W0:Y:S01]  /*81d0*/  LDC R26, c[0x0][0x638] ;  /* 0x00018e00ff1a7b82 */ /* 0x000e220000000800 */
[----:B------:R-:W-:-:S07]  /*81e0*/  LOP3.LUT R28, RZ, R12, RZ, 0x33, !PT ;  /* 0x0000000cff1c7212 */ /* 0x000fce00078e33ff */
[----:B------:R-:W0:Y:S01]  /*81f0*/  LDC R29, c[0x0][0x610] ;  /* 0x00018400ff1d7b82 */ /* 0x000e220000000800 */
[----:B---34-:R-:W-:Y:S05]  /*8200*/  @!P0 BRA `(.L_x_169) ;  /* 0x0000000000288947 */ /* 0x018fea0003800000 */
        /* <DEDUP_REMOVED lines=10> */
.L_x_169:
[----:B-1----:R-:W-:Y:S01]  /*82b0*/  SHF.R.U64 R7, R6, R23, R7 ;  /* 0x0000001706077219 */ /* 0x002fe20000001207 */
[----:B--2---:R-:W-:Y:S01]  /*82c0*/  VIADD R9, R20, 0xffffffff ;  /* 0xffffffff14097836 */ /* 0x004fe20000000000 */
[----:B------:R-:W-:Y:S01]  /*82d0*/  LOP3.LUT R6, R17, R28, RZ, 0xc0, !PT ;  /* 0x0000001c11067212 */ /* 0x000fe200078ec0ff */
[----:B------:R-:W-:Y:S02]  /*82e0*/  IMAD.MOV R18, RZ, RZ, -R18 ;  /* 0x000000ffff127224 */ /* 0x000fe400078e0a12 */
[----:B------:R-:W-:Y:S02]  /*82f0*/  IMAD.MOV R8, RZ, RZ, -R7 ;  /* 0x000000ffff087224 */ /* 0x000fe400078e0a07 */
[----:B------:R-:W-:Y:S01]  /*8300*/  IMAD R11, R27, R7, R6 ;  /* 0x000000071b0b7224 */ /* 0x000fe200078e0206 */
[----:B------:R-:W-:Y:S01]  /*8310*/  LOP3.LUT R7, R14, R9, RZ, 0xc0, !PT ;  /* 0x000000090e077212 */ /* 0x000fe200078ec0ff */
[----:B------:R-:W-:Y:S02]  /*8320*/  @P2 IMAD R22, R21, R18, R10 ;  /* 0x0000001215162224 */ /* 0x000fe400078e020a */
[----:B0-----:R-:W-:-:S02]  /*8330*/  IMAD R6, R8, R26, R19 ;  /* 0x0000001a08067224 */ /* 0x001fc400078e0213 */
[----:B------:R-:W-:Y:S02]  /*8340*/  IMAD R11, R11, R29, R22 ;  /* 0x0000001d0b0b7224 */ /* 0x000fe400078e0216 */
[----:B------:R-:W-:Y:S02]  /*8350*/  IMAD R6, R6, R20, R7 ;  /* 0x0000001406067224 */ /* 0x000fe400078e0207 */
[----:B------:R-:W-:-:S03]  /*8360*/  IMAD.MOV.U32 R8, RZ, RZ, 0x1 ;  /* 0x00000001ff087424 */ /* 0x000fc600078e00ff */
[----:B------:R-:W-:Y:S02]  /*8370*/  SEL R14, R6, R11, !P2 ;  /* 0x0000000b060e7207 */ /* 0x000fe40005000000 */
[----:B------:R-:W-:Y:S01]  /*8380*/  SEL R11, R11, R6, !P2 ;  /* 0x000000060b0b7207 */ /* 0x000fe20005000000 */
[----:B------:R-:W-:Y:S01]  /*8390*/  IMAD.MOV.U32 R6, RZ, RZ, R16 ;  /* 0x000000ffff067224 */ /* 0x000fe200078e0010 */
[----:B------:R-:W-:-:S07]  /*83a0*/  PRMT R7, R8, 0x7610, R7 ;  /* 0x0000761008077816 */ /* 0x000fce0000000007 */
.L_x_167:
[----:B------:R-:W-:-:S08]  /*83b0*/  NOP ;  /* 0x0000000000007918 */ /* 0x000fd00000000000 */
[----:B------:R-:W0:-:S00]  /*83c0*/  USETMAXREG.DEALLOC.CTAPOOL 0x28 ;  /* 0x00000028000079c8 */ /* 0x000e0000080e0500 */
[----:B0-----:R-:W-:-:S13]  /*83d0*/  ISETP.NE.AND P0, PT, R5, RZ, PT ;  /* 0x000000ff0500720c */ /* 0x001fda0003f05270 */
[----:B------:R-:W-:Y:S05]  /*83e0*/  @P0 EXIT ;  /* 0x000000000000094d */ /* 0x000fea0003800000 */
[----:B------:R-:W-:Y:S01]  /*83f0*/  LOP3.LUT P0, RZ, R7, 0xff, RZ, 0xc0, !PT ;  /* 0x000000ff07ff7812 */ /* 0x000fe2000780c0ff */
[----:B------:R-:W-:Y:S02]  /*8400*/  IMAD.MOV.U32 R13, RZ, RZ, 0x1 ;  /* 0x00000001ff0d7424 */ /* 0x000fe400078e00ff */
[----:B------:R-:W-:-:S10]  /*8410*/  IMAD.MOV.U32 R5, RZ, RZ, RZ ;  /* 0x000000ffff057224 */ /* 0x000fd400078e00ff */
[----:B------:R-:W-:Y:S05]  /*8420*/  @!P0 BRA `(.L_x_170) ;  /* 0x0000000c00288947 */ /* 0x000fea0003800000 */
[----:B------:R-:W0:Y:S01]  /*8430*/  LDC R5, c[0x0][0x28c] ;  /* 0x0000a300ff057b82 */ /* 0x000e220000000800 */
[----:B------:R-:W-:Y:S01]  /*8440*/  ULDC UR5, c[0x0][0x600] ;  /* 0x0001800000057ab9 */ /* 0x000fe20000000800 */
[----:B------:R-:W-:Y:S01]  /*8450*/  ULDC UR4, c[0x0][0xc] ;  /* 0x0000030000047ab9 */ /* 0x000fe20000000800 */
[----:B------:R-:W-:Y:S01]  /*8460*/  UIADD3 UR16, UR5, -0x1, URZ ;  /* 0xffffffff05107890 */ /* 0x000fe2000fffe03f */
[C---:B------:R-:W-:Y:S01]  /*8470*/  LOP3.LUT P3, RZ, R0.reuse, 0x7f, RZ, 0xc0, !PT ;  /* 0x0000007f00ff7812 */ /* 0x040fe2000786c0ff */
[----:B------:R-:W-:Y:S01]  /*8480*/  ULDC UR6, c[0x0][0x658] ;  /* 0x0001960000067ab9 */ /* 0x000fe20000000800 */
[----:B------:R-:W-:Y:S01]  /*8490*/  ULDC UR5, c[0x0][0x10] ;  /* 0x0000040000057ab9 */ /* 0x000fe20000000800 */
[----:B------:R-:W-:Y:S01]  /*84a0*/  UMOV UR7, 0xffffffff ;  /* 0xffffffff00077882 */ /* 0x000fe20000000000 */
[----:B------:R-:W-:Y:S01]  /*84b0*/  UMOV UR8, 0x1 ;  /* 0x0000000100087882 */ /* 0x000fe20000000000 */
[----:B------:R-:W-:Y:S01]  /*84c0*/  UIMAD.WIDE.U32 UR4, UR4, UR5, URZ ;  /* 0x00000005040472a5 */ /* 0x000fe2000f8e003f */
[----:B------:R-:W-:Y:S01]  /*84d0*/  LOP3.LUT P0, RZ, R0, 0x1f, RZ, 0xc0, !PT ;  /* 0x0000001f00ff7812 */ /* 0x000fe2000780c0ff */
[----:B------:R-:W-:Y:S01]  /*84e0*/  USHF.L.U32 UR7, UR7, UR6, URZ ;  /* 0x0000000607077299 */ /* 0x000fe2000800063f */
[----:B------:R-:W-:Y:S01]  /*84f0*/  BSSY B0, `(.L_x_170) ;  /* 0x00000bd000007945 */ /* 0x000fe20003800000 */
[----:B------:R-:W-:Y:S01]  /*8500*/  USHF.L.U32 UR18, UR8, UR6, URZ ;  /* 0x0000000608127299 */ /* 0x000fe2000800063f */
[----:B------:R-:W-:Y:S01]  /*8510*/  IMAD.MOV.U32 R15, RZ, RZ, 0x1 ;  /* 0x00000001ff0f7424 */ /* 0x000fe200078e00ff */
[----:B------:R-:W-:Y:S01]  /*8520*/  LOP3.LUT R16, R4, 0x2, RZ, 0xfc, !PT ;  /* 0x0000000204107812 */ /* 0x000fe200078efcff */
[----:B------:R-:W-:Y:S01]  /*8530*/  ULDC UR6, c[0x0][0x14] ;  /* 0x0000050000067ab9 */ /* 0x000fe20000000800 */
[----:B------:R-:W-:Y:S01]  /*8540*/  PLOP3.LUT P0, PT, P0, P3, PT, 0x8a, 0x0 ;  /* 0x000000000000781c */ /* 0x000fe20000707172 */
[----:B------:R-:W-:Y:S01]  /*8550*/  UIMAD.WIDE.U32 UR20, UR4, UR6, URZ ;  /* 0x00000006041472a5 */ /* 0x000fe2000f8e003f */
[----:B------:R-:W-:Y:S01]  /*8560*/  IMAD.MOV.U32 R13, RZ, RZ, 0x1 ;  /* 0x00000001ff0d7424 */ /* 0x000fe200078e00ff */
[----:B------:R-:W-:-:S02]  /*8570*/  UIMAD UR13, UR5, UR6, URZ ;  /* 0x00000006050d72a4 */ /* 0x000fc4000f8e023f */
[----:B------:R-:W-:Y:S01]  /*8580*/  ULOP3.LUT UR17, URZ, UR7, URZ, 0x33, !UPT ;  /* 0x000000073f117292 */ /* 0x000fe2000f8e333f */
[----:B0-----:R-:W-:Y:S01]  /*8590*/  VIADD R5, R5, 0x1f ;  /* 0x0000001f05057836 */ /* 0x001fe20000000000 */
[----:B------:R-:W-:Y:S01]  /*85a0*/  UIADD3 UR13, UR21, UR13, URZ ;  /* 0x0000000d150d7290 */ /* 0x000fe2000fffe03f */
[----:B------:R-:W-:-:S03]  /*85b0*/  ULDC.64 UR22, c[0x0][0x198] ;  /* 0x0000660000167ab9 */ /* 0x000fc60000000a00 */
[----:B------:R-:W-:-:S04]  /*85c0*/  SHF.R.S32.HI R8, RZ, 0x1f, R5 ;  /* 0x0000001fff087819 */ /* 0x000fc80000011405 */
[----:B------:R-:W-:Y:S01]  /*85d0*/  LEA.HI R8, R8, R5, RZ, 0x5 ;  /* 0x0000000508087211 */ /* 0x000fe200078f28ff */
[----:B------:R-:W-:-:S03]  /*85e0*/  IMAD.MOV.U32 R5, RZ, RZ, RZ ;  /* 0x000000ffff057224 */ /* 0x000fc600078e00ff */
[----:B------:R-:W-:-:S05]  /*85f0*/  SHF.R.S32.HI R12, RZ, 0x5, R8 ;  /* 0x00000005ff0c7819 */ /* 0x000fca0000011408 */
[----:B------:R-:W-:-:S07]  /*8600*/  VIADD R0, R12, 0x1 ;  /* 0x000000010c007836 */ /* 0x000fce0000000000 */
.L_x_182:
[----:B------:R-:W-:-:S03]  /*8610*/  UMOV UR4, 0xffffffff ;  /* 0xffffffff00047882 */ /* 0x000fc60000000000 */
[----:B------:R-:W-:Y:S05]  /*8620*/  BRA.DIV UR4, `(.L_x_171) ;  /* 0x0000001a04f87947 */ /* 0x000fea000b800000 */
[----:B------:R-:W-:-:S13]  /*8630*/  ELECT P1, URZ, PT ;  /* 0x00000000003f782f */ /* 0x000fda0003820000 */
.L_x_217:
[----:B------:R-:W0:Y:S01]  /*8640*/  LDC R7, c[0x0][0x28c] ;  /* 0x0000a300ff077b82 */ /* 0x000e220000000800 */
[----:B------:R-:W-:Y:S01]  /*8650*/  BSSY B1, `(.L_x_172) ;  /* 0x0000035000017945 */ /* 0x000fe20003800000 */
[----:B0-----:R-:W-:-:S13]  /*8660*/  ISETP.LT.OR P1, PT, R7, 0x1, !P1 ;  /* 0x000000010700780c */ /* 0x001fda0004f21670 */
[----:B------:R-:W-:Y:S05]  /*8670*/  @P1 BRA `(.L_x_173) ;  /* 0x0000000000c81947 */ /* 0x000fea0003800000 */
[----:B------:R-:W-:Y:S02]  /*8680*/  IMAD.SHL.U32 R14, R14, 0x80, RZ ;  /* 0x000000800e0e7824 */ /* 0x000fe400078e00ff */
[----:B------:R-:W-:Y:S02]  /*8690*/  IMAD.SHL.U32 R17, R11, 0x80, RZ ;  /* 0x000000800b117824 */ /* 0x000fe400078e00ff */
[----:B------:R-:W-:Y:S02]  /*86a0*/  IMAD.MOV.U32 R20, RZ, RZ, RZ ;  /* 0x000000ffff147224 */ /* 0x000fe400078e00ff */
[----:B------:R-:W-:Y:S02]  /*86b0*/  IMAD.MOV.U32 R7, RZ, RZ, R0 ;  /* 0x000000ffff077224 */ /* 0x000fe400078e0000 */
[----:B------:R-:W-:Y:S02]  /*86c0*/  IMAD.MOV.U32 R8, RZ, RZ, R13 ;  /* 0x000000ffff087224 */ /* 0x000fe400078e000d */
[----:B------:R-:W-:-:S07]  /*86d0*/  IMAD.MOV.U32 R9, RZ, RZ, R5 ;  /* 0x000000ffff097224 */ /* 0x000fce00078e0005 */
.L_x_177:
[----:B------:R-:W0:Y:S01]  /*86e0*/  S2R R11, SR_CgaCtaId ;  /* 0x00000000000b7919 */ /* 0x000e220000008800 */
[----:B------:R-:W-:-:S04]  /*86f0*/  MOV R10, 0x400 ;  /* 0x00000400000a7802 */ /* 0x000fc80000000f00 */
[----:B0-----:R-:W-:Y:S02]  /*8700*/  LEA R18, R11, R10, 0x18 ;  /* 0x0000000a0b127211 */ /* 0x001fe400078ec0ff */
[----:B------:R-:W-:Y:S01]  /*8710*/  SHF.L.U32 R10, R8, 0x1f, RZ ;  /* 0x0000001f080a7819 */ /* 0x000fe200000006ff */
[----:B------:R-:W0:Y:S02]  /*8720*/  @!P3 LDC R11, c[0x0][0x500] ;  /* 0x00014000ff0bbb82 */ /* 0x000e240000000800 */
[----:B------:R-:W-:-:S04]  /*8730*/  IMAD R19, R9, 0x8, R18 ;  /* 0x0000000809137824 */ /* 0x000fc800078e0212 */
[----:B------:R-:W1:Y:S02]  /*8740*/  SYNCS.PHASECHK.TRANS64.TRYWAIT P1, [R19+URZ+0xe0], R10 ;  /* 0x0000e00a130075a7 */ /* 0x000e64000802017f */
[----:B-1----:R-:W-:Y:S05]  /*8750*/  @!P1 BRA `(.L_x_174) ;  /* 0x0000001800cc9947 */ /* 0x002fea0003800000 */
.L_x_218:
[----:B-1----:R-:W-:Y:S01]  /*8760*/  PRMT R10, R16, 0x9910, RZ ;  /* 0x00009910100a7816 */ /* 0x002fe200000000ff */
[----:B0-----:R0:W-:Y:S03]  /*8770*/  @!P3 SYNCS.ARRIVE.TRANS64 RZ, [R19+URZ], R11 ;  /* 0x0000000b13ffb9a7 */ /* 0x0011e6000800003f */
[----:B------:R-:W-:-:S13]  /*8780*/  ISETP.NE.AND P1, PT, R10, 0x2, PT ;  /* 0x000000020a00780c */ /* 0x000fda0003f25270 */
[----:B0-----:R-:W-:Y:S05]  /*8790*/  @P1 BRA `(.L_x_175) ;  /* 0x0000000000041947 */ /* 0x001fea0003800000 */
[----:B------:R-:W-:Y:S01]  /*87a0*/  BPT.TRAP 0x1 ;  /* 0x000000040000795c */ /* 0x000fe20000300000 */
.L_x_175:
[----:B------:R-:W-:Y:S05]  /*87b0*/  @P0 BRA `(.L_x_176) ;  /* 0x0000000000040947 */ /* 0x000fea0003800000 */
[----:B------:R-:W-:Y:S01]  /*87c0*/  BPT.TRAP 0x1 ;  /* 0x000000040000795c */ /* 0x000fe20000300000 */
.L_x_176:
[----:B------:R-:W-:Y:S01]  /*87d0*/  IMAD R18, R9, 0x1000, R18 ;  /* 0x0000100009127824 */ /* 0x000fe200078e0212 */
[----:B------:R-:W-:Y:S01]  /*87e0*/  R2UR UR9, R19 ;  /* 0x00000000130972ca */ /* 0x000fe200000e0000 */
[----:B------:R-:W-:Y:S01]  /*87f0*/  VIADD R7, R7, 0xffffffff ;  /* 0xffffffff07077836 */ /* 0x000fe20000000000 */
[----:B------:R-:W-:Y:S01]  /*8800*/  UIADD3 UR4, UP0, UR22, 0xf0, URZ ;  /* 0x000000f016047890 */ /* 0x000fe2000ff1e03f */
[----:B------:R-:W-:Y:S01]  /*8810*/  R2UR UR11, R17 ;  /* 0x00000000110b72ca */ /* 0x000fe200000e0000 */
[----:B------:R-:W-:Y:S01]  /*8820*/  UIADD3 UR24, UP1, UR22, 0x1f0, URZ ;  /* 0x000001f016187890 */ /* 0x000fe2000ff3e03f */
[----:B------:R-:W-:Y:S01]  /*8830*/  R2UR UR8, R18 ;  /* 0x00000000120872ca */ /* 0x000fe200000e0000 */
[----:B------:R-:W-:Y:S01]  /*8840*/  UIADD3.X UR5, URZ, UR23, URZ, UP0, !UPT ;  /* 0x000000173f057290 */ /* 0x000fe200087fe43f */
[----:B------:R-:W-:Y:S01]  /*8850*/  R2UR UR10, R20 ;  /* 0x00000000140a72ca */ /* 0x000fe200000e0000 */
[----:B------:R-:W-:Y:S01]  /*8860*/  VIADD R9, R9, 0x1 ;  /* 0x0000000109097836 */ /* 0x000fe20000000000 */
[----:B------:R-:W-:Y:S01]  /*8870*/  R2UR UR12, R6 ;  /* 0x00000000060c72ca */ /* 0x000fe200000e0000 */
[----:B------:R-:W-:Y:S01]  /*8880*/  UIADD3.X UR25, URZ, UR23, URZ, UP1, !UPT ;  /* 0x000000173f197290 */ /* 0x000fe20008ffe43f */
[----:B------:R-:W-:Y:S01]  /*8890*/  R2UR UR19, R14 ;  /* 0x000000000e1372ca */ /* 0x000fe200000e0000 */
[----:B------:R-:W-:Y:S01]  /*88a0*/  UMOV UR6, 0x0 ;  /* 0x0000000000067882 */ /* 0x000fe20000000000 */
[----:B------:R-:W-:Y:S01]  /*88b0*/  ISETP.GT.AND P4, PT, R7, 0x1, PT ;  /* 0x000000010700780c */ /* 0x000fe20003f84270 */
[----:B------:R-:W-:Y:S01]  /*88c0*/  UMOV UR7, 0x10000000 ;  /* 0x1000000000077882 */ /* 0x000fe20000000000 */
[----:B------:R-:W-:Y:S01]  /*88d0*/  ISETP.NE.AND P1, PT, R9, 0x1c, PT ;  /* 0x0000001c0900780c */ /* 0x000fe20003f25270 */
[----:B------:R-:W-:-:S02]  /*88e0*/  VIADD R20, R20, 0x20 ;  /* 0x0000002014147836 */ /* 0x000fc40000000000 */
[----:B------:R-:W-:Y:S01]  /*88f0*/  UIADD3 UR14, UR8, 0x280, URZ ;  /* 0x00000280080e7890 */ /* 0x000fe2000fffe03f */
[----:B------:R-:W-:Y:S01]  /*8900*/  SEL R11, RZ, 0x1, P1 ;  /* 0x00000001ff0b7807 */ /* 0x000fe20000800000 */
[----:B------:R-:W-:Y:S01]  /*8910*/  UIADD3 UR15, UR8, 0x1c280, URZ ;  /* 0x0001c280080f7890 */ /* 0x000fe2000fffe03f */
[----:B------:R-:W-:Y:S02]  /*8920*/  SEL R9, R9, RZ, P1 ;  /* 0x000000ff09097207 */ /* 0x000fe40000800000 */
[----:B------:R-:W-:Y:S02]  /*8930*/  LOP3.LUT R8, R8, R11, RZ, 0x3c, !PT ;  /* 0x0000000b08087212 */ /* 0x000fe400078e3cff */
[----:B------:R-:W-:Y:S02]  /*8940*/  UMOV UR8, UR14 ;  /* 0x0000000e00087c82 */ /* 0x000fe40008000000 */
[----:B------:R0:W-:Y:S02]  /*8950*/  UTMALDG.3D [UR8], [UR4], desc[UR6] ;  /* 0x00000608040075b4 */ /* 0x0001e40008011000 */
[----:B0-----:R-:W-:Y:S01]  /*8960*/  UMOV UR8, UR15 ;  /* 0x0000000f00087c82 */ /* 0x001fe20008000000 */
[----:B------:R-:W-:-:S02]  /*8970*/  UMOV UR11, UR19 ;  /* 0x00000013000b7c82 */ /* 0x000fc40008000000 */
[----:B------:R0:W-:Y:S02]  /*8980*/  UTMALDG.3D [UR8], [UR24], desc[UR6] ;  /* 0x00000608180075b4 */ /* 0x0001e40008011000 */
[----:B0-----:R-:W-:Y:S05]  /*8990*/  @P4 BRA `(.L_x_177) ;  /* 0xfffffffc00504947 */ /* 0x001fea000383ffff */
.L_x_173:
[----:B------:R-:W-:Y:S05]  /*89a0*/  BSYNC B1 ;  /* 0x0000000000017941 */ /* 0x000fea0003800000 */
.L_x_172:
[----:B------:R-:W-:Y:S01]  /*89b0*/  LOP3.LUT P5, RZ, R15, 0xff, RZ, 0xc0, !PT ;  /* 0x000000ff0fff7812 */ /* 0x000fe200078ac0ff */
[C---:B------:R-:W-:Y:S01]  /*89c0*/  IMAD.IADD R5, R12.reuse, 0x1, R5 ;  /* 0x000000010c057824 */ /* 0x040fe200078e0205 */
[----:B------:R-:W-:Y:S01]  /*89d0*/  ULDC.64 UR4, c[0x0][0x650] ;  /* 0x0001940000047ab9 */ /* 0x000fe20000000a00 */
[C---:B------:R-:W-:Y:S01]  /*89e0*/  ISETP.GE.U32.AND P4, PT, R12.reuse, 0x1c, PT ;  /* 0x0000001c0c00780c */ /* 0x040fe20003f86070 */
[----:B------:R-:W-:Y:S01]  /*89f0*/  BSSY B1, `(.L_x_178) ;  /* 0x000006a000017945 */ /* 0x000fe20003800000 */
[----:B------:R-:W-:Y:S01]  /*8a00*/  IMAD.MOV.U32 R11, RZ, RZ, -0x1 ;  /* 0xffffffffff0b7424 */ /* 0x000fe200078e00ff */
[----:B------:R-:W-:Y:S01]  /*8a10*/  ISETP.GT.U32.AND P1, PT, R5, 0x1b, PT ;  /* 0x0000001b0500780c */ /* 0x000fe20003f24070 */
[----:B------:R-:W-:Y:S01]  /*8a20*/  IMAD.MOV.U32 R14, RZ, RZ, -0x1 ;  /* 0xffffffffff0e7424 */ /* 0x000fe200078e00ff */
[----:B------:R-:W-:Y:S02]  /*8a30*/  PRMT R15, RZ, 0x7610, R15 ;  /* 0x00007610ff0f7816 */ /* 0x000fe4000000000f */
[----:B------:R-:W-:-:S03]  /*8a40*/  ISETP.LT.U32.AND P1, PT, R12, 0x1c, P1 ;  /* 0x0000001c0c00780c */ /* 0x000fc60000f21070 */
[----:B------:R-:W0:Y:S01]  /*8a50*/  @P5 S2R R7, SR_CgaCtaId ;  /* 0x0000000000075919 */ /* 0x000e220000008800 */
[----:B------:R-:W-:Y:S02]  /*8a60*/  @P5 MOV R6, 0x400 ;  /* 0x0000040000065802 */ /* 0x000fe40000000f00 */
[----:B------:R-:W-:-:S04]  /*8a70*/  SEL R8, RZ, 0x1, !P1 ;  /* 0x00000001ff087807 */ /* 0x000fc80004800000 */
[----:B------:R-:W-:Y:S02]  /*8a80*/  LOP3.LUT R13, R13, R8, RZ, 0x3c, !PT ;  /* 0x000000080d0d7212 */ /* 0x000fe400078e3cff */
[----:B0-----:R-:W-:-:S04]  /*8a90*/  @P5 LEA R6, R7, R6, 0x18 ;  /* 0x0000000607065211 */ /* 0x001fc800078ec0ff */
[----:B------:R0:W-:Y:S01]  /*8aa0*/  @P5 SYNCS.ARRIVE.TRANS64.A1T0 RZ, [R6+URZ+0x1d8], RZ ;  /* 0x0001d8ff06ff59a7 */ /* 0x0001e2000810003f */
[----:B------:R-:W-:-:S04]  /*8ab0*/  IADD3 R2, P5, R2, UR20, RZ ;  /* 0x0000001402027c10 */ /* 0x000fc8000ffbe0ff */
[----:B------:R-:W-:Y:S02]  /*8ac0*/  IADD3.X R3, R3, UR13, RZ, P5, !PT ;  /* 0x0000000d03037c10 */ /* 0x000fe4000affe4ff */
[----:B------:R-:W-:Y:S02]  /*8ad0*/  ISETP.GE.U32.AND P1, PT, R2, UR4, PT ;  /* 0x0000000402007c0c */ /* 0x000fe4000bf26070 */
[----:B0-----:R-:W-:Y:S02]  /*8ae0*/  SHF.R.U32.HI R6, RZ, 0x2, R5 ;  /* 0x00000002ff067819 */ /* 0x001fe40000011605 */
[----:B------:R-:W-:-:S03]  /*8af0*/  ISETP.GE.U32.AND.EX P1, PT, R3, UR5, PT, P1 ;  /* 0x0000000503007c0c */ /* 0x000fc6000bf26110 */
[----:B------:R-:W-:-:S04]  /*8b00*/  IMAD.WIDE.U32 R6, R6, 0x24924925, RZ ;  /* 0x2492492506067825 */ /* 0x000fc800078e00ff */
[----:B------:R-:W-:Y:S01]  /*8b10*/  IMAD R5, R7, -0x1c, R5 ;  /* 0xffffffe407057824 */ /* 0x000fe200078e0205 */
[--C-:B------:R-:W-:Y:S01]  /*8b20*/  @P4 LOP3.LUT R13, R13, 0x1, R7.reuse, 0x78, !PT ;  /* 0x000000010d0d4812 */ /* 0x100fe200078e7807 */
[----:B------:R-:W-:Y:S01]  /*8b30*/  IMAD.MOV.U32 R6, RZ, RZ, -0x1 ;  /* 0xffffffffff067424 */ /* 0x000fe200078e00ff */
[----:B------:R-:W-:-:S03]  /*8b40*/  PRMT R7, RZ, 0x7610, R7 ;  /* 0x00007610ff077816 */ /* 0x000fc60000000007 */
[----:B------:R-:W-:Y:S05]  /*8b50*/  @P1 BRA `(.L_x_179) ;  /* 0x00000004004c1947 */ /* 0x000fea0003800000 */
[----:B------:R-:W-:Y:S01]  /*8b60*/  ULDC.64 UR4, c[0x0][0x628] ;  /* 0x00018a0000047ab9 */ /* 0x000fe20000000a00 */
[----:B------:R-:W0:Y:S01]  /*8b70*/  S2R R17, SR_CTAID.X ;  /* 0x0000000000117919 */ /* 0x000e220000002500 */
[----:B------:R-:W-:Y:S01]  /*8b80*/  ISETP.NE.U32.AND P1, PT, RZ, UR4, PT ;  /* 0x00000004ff007c0c */ /* 0x000fe2000bf25070 */
[----:B------:R-:W-:Y:S01]  /*8b90*/  ULDC UR7, c[0x0][0x630] ;  /* 0x00018c0000077ab9 */ /* 0x000fe20000000800 */
[----:B------:R-:W-:Y:S01]  /*8ba0*/  IMAD.MOV.U32 R6, RZ, RZ, R2 ;  /* 0x000000ffff067224 */ /* 0x000fe200078e0002 */
[----:B------:R-:W1:Y:S01]  /*8bb0*/  S2R R14, SR_CTAID.Y ;  /* 0x00000000000e7919 */ /* 0x000e620000002600 */
[----:B------:R-:W-:Y:S01]  /*8bc0*/  ISETP.NE.AND.EX P1, PT, RZ, UR5, PT, P1 ;  /* 0x00000005ff007c0c */ /* 0x000fe2000bf25310 */
[----:B------:R-:W-:-:S12]  /*8bd0*/  IMAD.MOV.U32 R7, RZ, RZ, R3 ;  /* 0x000000ffff077224 */ /* 0x000fd800078e0003 */
[----:B------:R-:W-:Y:S05]  /*8be0*/  @!P1 BRA `(.L_x_180) ;  /* 0x0000000000289947 */ /* 0x000fea0003800000 */
[----:B------:R-:W-:Y:S02]  /*8bf0*/  ULDC UR6, c[0x0][0x634] ;  /* 0x00018d0000067ab9 */ /* 0x000fe40000000800 */
[----:B------:R-:W-:-:S05]  /*8c00*/  IADD3 R11, P1, R2, UR6, RZ ;  /* 0x00000006020b7c10 */ /* 0x000fca000ff3e0ff */
[----:B------:R-:W-:-:S04]  /*8c10*/  IMAD.X R19, RZ, RZ, R3, P1 ;  /* 0x000000ffff137224 */ /* 0x000fc800008e0603 */
[----:B------:R-:W-:-:S04]  /*8c20*/  IMAD.WIDE.U32 R8, R19, UR4, RZ ;  /* 0x0000000413087c25 */ /* 0x000fc8000f8e00ff */
[----:B------:R-:W-:-:S04]  /*8c30*/  IMAD.WIDE.U32 R8, P1, R11, UR5, R8 ;  /* 0x000000050b087c25 */ /* 0x000fc8000f820008 */
[----:B------:R-:W-:-:S04]  /*8c40*/  IMAD.WIDE.U32 R10, R11, UR4, RZ ;  /* 0x000000040b0a7c25 */ /* 0x000fc8000f8e00ff */
[----:B------:R-:W-:Y:S01]  /*8c50*/  IMAD.X R7, RZ, RZ, RZ, P1 ;  /* 0x000000ffff077224 */ /* 0x000fe200008e06ff */
[----:B------:R-:W-:Y:S01]  /*8c60*/  IADD3 RZ, P1, R11, R8, RZ ;  /* 0x000000080bff7210 */ /* 0x000fe20007f3e0ff */
[----:B------:R-:W-:-:S04]  /*8c70*/  IMAD.MOV.U32 R6, RZ, RZ, R9 ;  /* 0x000000ffff067224 */ /* 0x000fc800078e0009 */
[----:B------:R-:W-:-:S08]  /*8c80*/  IMAD.WIDE.U32.X R6, R19, UR5, R6, P1 ;  /* 0x0000000513067c25 */ /* 0x000fd000088e0406 */
.L_x_180:
[--C-:B------:R-:W-:Y:S01]  /*8c90*/  SHF.R.U64 R10, R6, UR7, R7.reuse ;  /* 0x00000007060a7c19 */ /* 0x100fe20008001207 */
[----:B------:R-:W-:Y:S01]  /*8ca0*/  ULDC.64 UR4, c[0x0][0x620] ;  /* 0x0001880000047ab9 */ /* 0x000fe20000000a00 */
[----:B------:R-:W-:Y:S01]  /*8cb0*/  SHF.R.U32.HI R6, RZ, UR7, R7 ;  /* 0x00000007ff067c19 */ /* 0x000fe20008011607 */
[----:B------:R-:W2:Y:S01]  /*8cc0*/  LDC R22, c[0x0][0x144] ;  /* 0x00005100ff167b82 */ /* 0x000ea20000000800 */
[----:B------:R-:W-:Y:S01]  /*8cd0*/  IADD3 R9, P1, RZ, -R10, RZ ;  /* 0x8000000aff097210 */ /* 0x000fe20007f3e0ff */
[----:B------:R-:W-:Y:S01]  /*8ce0*/  ULDC.64 UR8, c[0x0][0x640] ;  /* 0x0001900000087ab9 */ /* 0x000fe20000000a00 */
[----:B0-----:R-:W-:Y:S01]  /*8cf0*/  I2FP.F32.U32 R11, R17 ;  /* 0x00000011000b7245 */ /* 0x001fe20000201000 */
[----:B------:R-:W-:Y:S02]  /*8d00*/  ULDC UR6, c[0x0][0x608] ;  /* 0x0001820000067ab9 */ /* 0x000fe40000000800 */
[----:B------:R-:W-:Y:S01]  /*8d10*/  IMAD.X R6, RZ, RZ, ~R6, P1 ;  /* 0x000000ffff067224 */ /* 0x000fe200008e0e06 */
[----:B------:R-:W-:Y:S01]  /*8d20*/  ISETP.NE.U32.AND P1, PT, RZ, UR8, PT ;  /* 0x00000008ff007c0c */ /* 0x000fe2000bf25070 */
[----:B------:R-:W0:Y:S02]  /*8d30*/  LDC R19, c[0x0][0x148] ;  /* 0x00005200ff137b82 */ /* 0x000e240000000800 */
[----:B------:R-:W-:Y:S01]  /*8d40*/  IMAD R8, R6, UR4, RZ ;  /* 0x0000000406087c24 */ /* 0x000fe2000f8e02ff */
[----:B------:R-:W-:Y:S01]  /*8d50*/  ISETP.NE.AND.EX P1, PT, RZ, UR9, PT, P1 ;  /* 0x00000009ff007c0c */ /* 0x000fe2000bf25310 */
[----:B------:R-:W-:Y:S01]  /*8d60*/  IMAD.WIDE.U32 R6, R9, UR4, R2 ;  /* 0x0000000409067c25 */ /* 0x000fe2000f8e0002 */
[----:B------:R-:W-:-:S03]  /*8d70*/  ULDC UR4, c[0x0][0x150] ;  /* 0x0000540000047ab9 */ /* 0x000fc60000000800 */
[----:B------:R-:W-:Y:S02]  /*8d80*/  IMAD R9, R9, UR5, R8 ;  /* 0x0000000509097c24 */ /* 0x000fe4000f8e0208 */
[----:B------:R-:W-:Y:S01]  /*8d90*/  FMUL R8, R11, UR4 ;  /* 0x000000040b087c20 */ /* 0x000fe20008400000 */
[----:B------:R-:W-:Y:S01]  /*8da0*/  ULDC UR4, c[0x0][0x618] ;  /* 0x0001860000047ab9 */ /* 0x000fe20000000800 */
[----:B------:R-:W-:Y:S01]  /*8db0*/  ULDC UR5, c[0x0][0x154] ;  /* 0x0000550000057ab9 */ /* 0x000fe20000000800 */
[----:B------:R-:W-:-:S03]  /*8dc0*/  IMAD.IADD R7, R7, 0x1, R9 ;  /* 0x0000000107077824 */ /* 0x000fc600078e0209 */
[----:B------:R-:W3:Y:S02]  /*8dd0*/  F2I.U32.TRUNC.NTZ R8, R8 ;  /* 0x0000000800087305 */ /* 0x000ee4000020f000 */
[----:B------:R-:W-:Y:S02]  /*8de0*/  SHF.R.U64 R11, R6, UR4, R7 ;  /* 0x00000004060b7c19 */ /* 0x000fe40008001207 */
[----:B-1----:R-:W-:-:S05]  /*8df0*/  I2FP.F32.U32 R6, R14 ;  /* 0x0000000e00067245 */ /* 0x002fca0000201000 */
[----:B------:R-:W-:Y:S01]  /*8e00*/  FMUL R21, R6, UR5 ;  /* 0x0000000506157c20 */ /* 0x000fe20008400000 */
[----:B------:R-:W-:Y:S01]  /*8e10*/  SHF.R.U32.HI R6, RZ, UR4, R7 ;  /* 0x00000004ff067c19 */ /* 0x000fe20008011607 */
[----:B------:R-:W-:-:S03]  /*8e20*/  ULDC UR4, c[0x0][0x658] ;  /* 0x0001960000047ab9 */ /* 0x000fc60000000800 */
[--C-:B------:R-:W-:Y:S01]  /*8e30*/  SHF.R.U64 R20, R11, UR6, R6.reuse ;  /* 0x000000060b147c19 */ /* 0x100fe20008001206 */
[----:B------:R-:W1:Y:S01]  /*8e40*/  F2I.U32.TRUNC.NTZ R21, R21 ;  /* 0x0000001500157305 */ /* 0x000e62000020f000 */
[----:B------:R-:W-:Y:S01]  /*8e50*/  SHF.R.U32.HI R7, RZ, UR6, R6 ;  /* 0x00000006ff077c19 */ /* 0x000fe20008011606 */
[----:B---3--:R-:W-:-:S03]  /*8e60*/  IMAD.MOV R8, RZ, RZ, -R8 ;  /* 0x000000ffff087224 */ /* 0x008fc600078e0a08 */
[----:B------:R-:W-:Y:S01]  /*8e70*/  SHF.R.U64 R18, R20, UR4, R7 ;  /* 0x0000000414127c19 */ /* 0x000fe20008001207 */
[----:B--2---:R-:W-:Y:S01]  /*8e80*/  IMAD R17, R22, R8, R17 ;  /* 0x0000000816117224 */ /* 0x004fe200078e0211 */
[----:B------:R-:W-:-:S03]  /*8e90*/  SHF.R.U32.HI R23, RZ, UR4, R7 ;  /* 0x00000004ff177c19 */ /* 0x000fc60008011607 */
[----:B------:R-:W-:Y:S02]  /*8ea0*/  IMAD.MOV.U32 R6, RZ, RZ, R18 ;  /* 0x000000ffff067224 */ /* 0x000fe400078e0012 */
[----:B------:R-:W-:Y:S01]  /*8eb0*/  IMAD.MOV.U32 R7, RZ, RZ, R23 ;  /* 0x000000ffff077224 */ /* 0x000fe200078e0017 */
[----:B-1----:R-:W-:Y:S06]  /*8ec0*/  @!P1 BRA `(.L_x_181) ;  /* 0x0000000000289947 */ /* 0x002fec0003800000 */
[----:B------:R-:W-:Y:S02]  /*8ed0*/  ULDC UR4, c[0x0][0x64c] ;  /* 0x0001930000047ab9 */ /* 0x000fe40000000800 */
[----:B------:R-:W-:-:S05]  /*8ee0*/  IADD3 R7, P1, R18, UR4, RZ ;  /* 0x0000000412077c10 */ /* 0x000fca000ff3e0ff */
[----:B------:R-:W-:-:S04]  /*8ef0*/  IMAD.X R23, RZ, RZ, R23, P1 ;  /* 0x000000ffff177224 */ /* 0x000fc800008e0617 */
[----:B------:R-:W-:-:S04]  /*8f00*/  IMAD.WIDE.U32 R8, R23, UR8, RZ ;  /* 0x0000000817087c25 */ /* 0x000fc8000f8e00ff */
[----:B------:R-:W-:-:S04]  /*8f10*/  IMAD.WIDE.U32 R8, P1, R7, UR9, R8 ;  /* 0x0000000907087c25 */ /* 0x000fc8000f820008 */
[----:B------:R-:W-:-:S04]  /*8f20*/  IMAD.WIDE.U32 R6, R7, UR8, RZ ;  /* 0x0000000807067c25 */ /* 0x000fc8000f8e00ff */
[----:B------:R-:W-:Y:S01]  /*8f30*/  IMAD.MOV.U32 R6, RZ, RZ, R9 ;  /* 0x000000ffff067224 */ /* 0x000fe200078e0009 */
[----:B------:R-:W-:Y:S01]  /*8f40*/  IADD3 RZ, P4, R7, R8, RZ ;  /* 0x0000000807ff7210 */ /* 0x000fe20007f9e0ff */
[----:B------:R-:W-:-:S04]  /*8f50*/  IMAD.X R7, RZ, RZ, RZ, P1 ;  /* 0x000000ffff077224 */ /* 0x000fc800008e06ff */
[----:B------:R-:W-:-:S08]  /*8f60*/  IMAD.WIDE.U32.X R6, R23, UR9, R6, P4 ;  /* 0x0000000917067c25 */ /* 0x000fd0000a0e0406 */
.L_x_181:
[----:B------:R-:W-:Y:S01]  /*8f70*/  ULDC UR4, c[0x0][0x648] ;  /* 0x0001920000047ab9 */ /* 0x000fe20000000800 */
[----:B------:R-:W-:Y:S01]  /*8f80*/  LOP3.LUT R20, R20, UR17, RZ, 0xc0, !PT ;  /* 0x0000001114147c12 */ /* 0x000fe2000f8ec0ff */
[----:B------:R-:W-:Y:S01]  /*8f90*/  IMAD.MOV R21, RZ, RZ, -R21 ;  /* 0x000000ffff157224 */ /* 0x000fe200078e0a15 */
[----:B------:R-:W-:Y:S01]  /*8fa0*/  SHF.R.U64 R7, R6, UR4, R7 ;  /* 0x0000000406077c19 */ /* 0x000fe20008001207 */
[----:B------:R-:W-:Y:S01]  /*8fb0*/  ULDC UR4, c[0x0][0x638] ;  /* 0x00018e0000047ab9 */ /* 0x000fe20000000800 */
[----:B------:R-:W-:Y:S01]  /*8fc0*/  LOP3.LUT R11, R11, UR16, RZ, 0xc0, !PT ;  /* 0x000000100b0b7c12 */ /* 0x000fe2000f8ec0ff */
[----:B0-----:R-:W-:Y:S01]  /*8fd0*/  @P2 IMAD R17, R19, R21, R14 ;  /* 0x0000001513112224 */ /* 0x001fe200078e020e */
[----:B------:R-:W-:Y:S01]  /*8fe0*/  ULDC UR5, c[0x0][0x610] ;  /* 0x0001840000057ab9 */ /* 0x000fe20000000800 */
[----:B------:R-:W-:Y:S02]  /*8ff0*/  IMAD.MOV R9, RZ, RZ, -R7 ;  /* 0x000000ffff097224 */ /* 0x000fe400078e0a07 */
[----:B------:R-:W-:-:S02]  /*9000*/  IMAD R20, R7, UR18, R20 ;  /* 0x0000001207147c24 */ /* 0x000fc4000f8e0214 */
[----:B------:R-:W-:Y:S01]  /*9010*/  IMAD R18, R9, UR4, R18 ;  /* 0x0000000409127c24 */ /* 0x000fe2000f8e0212 */
[----:B------:R-:W-:Y:S01]  /*9020*/  ULDC UR4, c[0x0][0x600] ;  /* 0x0001800000047ab9 */ /* 0x000fe20000000800 */
[----:B------:R-:W-:Y:S02]  /*9030*/  IMAD R17, R20, UR5, R17 ;  /* 0x0000000514117c24 */ /* 0x000fe4000f8e0211 */
[----:B------:R-:W-:Y:S02]  /*9040*/  IMAD R18, R18, UR4, R11 ;  /* 0x0000000412127c24 */ /* 0x000fe4000f8e020b */
[----:B------:R-:W-:Y:S02]  /*9050*/  IMAD.MOV.U32 R7, RZ, RZ, 0x1 ;  /* 0x00000001ff077424 */ /* 0x000fe400078e00ff */
[----:B------:R-:W-:Y:S01]  /*9060*/  IMAD.MOV.U32 R6, RZ, RZ, R10 ;  /* 0x000000ffff067224 */ /* 0x000fe200078e000a */
[----:B------:R-:W-:Y:S02]  /*9070*/  SEL R14, R18, R17, !P2 ;  /* 0x00000011120e7207 */ /* 0x000fe40005000000 */
[----:B------:R-:W-:-:S07]  /*9080*/  SEL R11, R17, R18, !P2 ;  /* 0x00000012110b7207 */ /* 0x000fce0005000000 */
.L_x_179:
[----:B------:R-:W-:Y:S05]  /*9090*/  BSYNC B1 ;  /* 0x0000000000017941 */ /* 0x000fea0003800000 */
.L_x_178:
[----:B------:R-:W-:-:S13]  /*90a0*/  LOP3.LUT P1, RZ, R7, 0xff, RZ, 0xc0, !PT ;  /* 0x000000ff07ff7812 */ /* 0x000fda000782c0ff */
[----:B------:R-:W-:Y:S05]  /*90b0*/  @P1 BRA `(.L_x_182) ;  /* 0xfffffff400541947 */ /* 0x000fea000383ffff */
[----:B------:R-:W-:Y:S05]  /*90c0*/  BSYNC B0 ;  /* 0x0000000000007941 */ /* 0x000fea0003800000 */
.L_x_170:
[----:B------:R-:W-:-:S03]  /*90d0*/  UMOV UR4, 0xffffffff ;  /* 0xffffffff00047882 */ /* 0x000fc60000000000 */
[----:B------:R-:W-:Y:S05]  /*90e0*/  BRA.DIV UR4, `(.L_x_183) ;  /* 0x00000012047c7947 */ /* 0x000fea000b800000 */
[----:B------:R-:W-:-:S13]  /*90f0*/  ELECT P0, URZ, PT ;  /* 0x00000000003f782f */ /* 0x000fda0003800000 */
.L_x_221:
[----:B------:R-:W-:Y:S04]  /*9100*/  BSSY B0, `(.L_x_184) ;  /* 0x0000103000007945 */ /* 0x000fe80003800000 */
[----:B------:R-:W-:Y:S05]  /*9110*/  @!P0 BRA `(.L_x_185) ;  /* 0x0000001000048947 */ /* 0x000fea0003800000 */
[----:B------:R-:W-:-:S04]  /*9120*/  LOP3.LUT R4, R4, 0x2, RZ, 0xfc, !PT ;  /* 0x0000000204047812 */ /* 0x000fc800078efcff */
[----:B------:R-:W-:-:S13]  /*9130*/  ISETP.NE.AND P0, PT, R4, 0x3, PT ;  /* 0x000000030400780c */ /* 0x000fda0003f05270 */
[----:B------:R-:W-:Y:S05]  /*9140*/  @!P0 BRA `(.L_x_186) ;  /* 0x0000000000048947 */ /* 0x000fea0003800000 */
[----:B------:R-:W-:Y:S01]  /*9150*/  BPT.TRAP 0x1 ;  /* 0x000000040000795c */ /* 0x000fe20000300000 */
.L_x_186:
[----:B------:R-:W0:Y:S01]  /*9160*/  S2R R3, SR_CgaCtaId ;  /* 0x0000000000037919 */ /* 0x000e220000008800 */
[----:B------:R-:W-:-:S04]  /*9170*/  MOV R0, 0x400 ;  /* 0x0000040000007802 */ /* 0x000fc80000000f00 */
[----:B0-----:R-:W-:Y:S02]  /*9180*/  LEA R0, R3, R0, 0x18 ;  /* 0x0000000003007211 */ /* 0x001fe400078ec0ff */
[----:B------:R-:W-:-:S03]  /*9190*/  SHF.L.U32 R3, R13, 0x1f, RZ ;  /* 0x0000001f0d037819 */ /* 0x000fc600000006ff */
[----:B------:R-:W-:-:S04]  /*91a0*/  VIADD R0, R0, 0xe0 ;  /* 0x000000e000007836 */ /* 0x000fc80000000000 */
[C---:B------:R-:W-:Y:S02]  /*91b0*/  IMAD R6, R5.reuse, 0x8, R0 ;  /* 0x0000000805067824 */ /* 0x040fe400078e0200 */
[----:B------:R-:W-:Y:S02]  /*91c0*/  VIADD R5, R5, 0x1 ;  /* 0x0000000105057836 */ /* 0x000fe40000000000 */
[----:B------:R-:W0:Y:S03]  /*91d0*/  SYNCS.PHASECHK.TRANS64.TRYWAIT P0, [R6+URZ], R3 ;  /* 0x00000003060075a7 */ /* 0x000e26000800017f */
[----:B------:R-:W-:-:S04]  /*91e0*/  ISETP.NE.AND P1, PT, R5, 0x1c, PT ;  /* 0x0000001c0500780c */ /* 0x000fc80003f25270 */
[----:B------:R-:W-:Y:S02]  /*91f0*/  SEL R2, RZ, 0x1, P1 ;  /* 0x00000001ff027807 */ /* 0x000fe40000800000 */
[----:B------:R-:W-:Y:S02]  /*9200*/  SEL R5, R5, RZ, P1 ;  /* 0x000000ff05057207 */ /* 0x000fe40000800000 */
[----:B------:R-:W-:-:S03]  /*9210*/  LOP3.LUT R8, R13, R2, RZ, 0x3c, !PT ;  /* 0x000000020d087212 */ /* 0x000fc600078e3cff */
[----:B------:R-:W-:Y:S01]  /*9220*/  IMAD R7, R5, 0x8, R0 ;  /* 0x0000000805077824 */ /* 0x000fe200078e0200 */
[----:B------:R-:W-:Y:S01]  /*9230*/  SHF.L.U32 R4, R8, 0x1f, RZ ;  /* 0x0000001f08047819 */ /* 0x000fe200000006ff */
[----:B0-----:R-:W-:Y:S06]  /*9240*/  @!P0 BRA `(.L_x_187) ;  /* 0x0000001000488947 */ /* 0x001fec0003800000 */
.L_x_222:
[----:B------:R-:W1:Y:S01]  /*9250*/  SYNCS.PHASECHK.TRANS64.TRYWAIT P0, [R7+URZ], R4 ;  /* 0x00000004070075a7 */ /* 0x000e62000800017f */
[----:B------:R-:W-:-:S05]  /*9260*/  VIADD R2, R5, 0x1 ;  /* 0x0000000105027836 */ /* 0x000fca0000000000 */
[----:B------:R-:W-:-:S04]  /*9270*/  ISETP.NE.AND P1, PT, R2, 0x1c, PT ;  /* 0x0000001c0200780c */ /* 0x000fc80003f25270 */
[----:B0-----:R-:W-:Y:S02]  /*9280*/  SEL R3, RZ, 0x1, P1 ;  /* 0x00000001ff037807 */ /* 0x001fe40000800000 */
[----:B------:R-:W-:Y:S02]  /*9290*/  SEL R9, R2, RZ, P1 ;  /* 0x000000ff02097207 */ /* 0x000fe40000800000 */
[----:B------:R-:W-:-:S03]  /*92a0*/  LOP3.LUT R8, R8, R3, RZ, 0x3c, !PT ;  /* 0x0000000308087212 */ /* 0x000fc600078e3cff */
[----:B------:R-:W-:Y:S01]  /*92b0*/  IMAD R6, R9, 0x8, R0 ;  /* 0x0000000809067824 */ /* 0x000fe200078e0200 */
[----:B------:R-:W-:Y:S01]  /*92c0*/  SHF.L.U32 R5, R8, 0x1f, RZ ;  /* 0x0000001f08057819 */ /* 0x000fe200000006ff */
[----:B-1----:R-:W-:Y:S06]  /*92d0*/  @!P0 BRA `(.L_x_188) ;  /* 0x0000001000388947 */ /* 0x002fec0003800000 */
.L_x_223:
[----:B------:R-:W1:Y:S01]  /*92e0*/  SYNCS.PHASECHK.TRANS64.TRYWAIT P0, [R6+URZ], R5 ;  /* 0x00000005060075a7 */ /* 0x000e62000800017f */
[----:B------:R-:W-:-:S05]  /*92f0*/  VIADD R2, R9, 0x1 ;  /* 0x0000000109027836 */ /* 0x000fca0000000000 */
[----:B------:R-:W-:-:S04]  /*9300*/  ISETP.NE.AND P1, PT, R2, 0x1c, PT ;  /* 0x0000001c0200780c */ /* 0x000fc80003f25270 */
[----:B------:R-:W-:Y:S02]  /*9310*/  SEL R3, RZ, 0x1, P1 ;  /* 0x00000001ff037807 */ /* 0x000fe40000800000 */
[----:B0-----:R-:W-:Y:S02]  /*9320*/  SEL R7, R2, RZ, P1 ;  /* 0x000000ff02077207 */ /* 0x001fe40000800000 */
[----:B------:R-:W-:-:S03]  /*9330*/  LOP3.LUT R8, R8, R3, RZ, 0x3c, !PT ;  /* 0x0000000308087212 */ /* 0x000fc600078e3cff */
[----:B------:R-:W-:Y:S01]  /*9340*/  IMAD R9, R7, 0x8, R0 ;  /* 0x0000000807097824 */ /* 0x000fe200078e0200 */
[----:B------:R-:W-:Y:S01]  /*9350*/  SHF.L.U32 R4, R8, 0x1f, RZ ;  /* 0x0000001f08047819 */ /* 0x000fe200000006ff */
[----:B-1----:R-:W-:Y:S06]  /*9360*/  @!P0 BRA `(.L_x_189) ;  /* 0x0000001000288947 */ /* 0x002fec0003800000 */
.L_x_224:
[----:B------:R-:W1:Y:S01]  /*9370*/  SYNCS.PHASECHK.TRANS64.TRYWAIT P0, [R9+URZ], R4 ;  /* 0x00000004090075a7 */ /* 0x000e62000800017f */
[----:B------:R-:W-:-:S05]  /*9380*/  VIADD R2, R7, 0x1 ;  /* 0x0000000107027836 */ /* 0x000fca0000000000 */
[----:B------:R-:W-:-:S04]  /*9390*/  ISETP.NE.AND P1, PT, R2, 0x1c, PT ;  /* 0x0000001c0200780c */ /* 0x000fc80003f25270 */
[----:B------:R-:W-:Y:S02]  /*93a0*/  SEL R3, RZ, 0x1, P1 ;  /* 0x00000001ff037807 */ /* 0x000fe40000800000 */
[----:B------:R-:W-:Y:S02]  /*93b0*/  SEL R7, R2, RZ, P1 ;  /* 0x000000ff02077207 */ /* 0x000fe40000800000 */
[----:B------:R-:W-:-:S03]  /*93c0*/  LOP3.LUT R8, R8, R3, RZ, 0x3c, !PT ;  /* 0x0000000308087212 */ /* 0x000fc600078e3cff */
[----:B0-----:R-:W-:Y:S01]  /*93d0*/  IMAD R6, R7, 0x8, R0 ;  /* 0x0000000807067824 */ /* 0x001fe200078e0200 */
[----:B------:R-:W-:Y:S01]  /*93e0*/  SHF.L.U32 R5, R8, 0x1f, RZ ;  /* 0x0000001f08057819 */ /* 0x000fe200000006ff */
[----:B-1----:R-:W-:Y:S06]  /*93f0*/  @!P0 BRA `(.L_x_190) ;  /* 0x0000001000188947 */ /* 0x002fec0003800000 */
.L_x_225:
        /* <DEDUP_REMOVED lines=9> */
.L_x_226:
        /* <DEDUP_REMOVED lines=9> */
.L_x_227:
        /* <DEDUP_REMOVED lines=9> */
.L_x_228:
        /* <DEDUP_REMOVED lines=9> */
.L_x_229:
        /* <DEDUP_REMOVED lines=9> */
.L_x_230:
        /* <DEDUP_REMOVED lines=9> */
.L_x_231:
        /* <DEDUP_REMOVED lines=9> */
.L_x_232:
        /* <DEDUP_REMOVED lines=9> */
.L_x_233:
        /* <DEDUP_REMOVED lines=9> */
.L_x_234:
        /* <DEDUP_REMOVED lines=9> */
.L_x_235:
        /* <DEDUP_REMOVED lines=9> */
.L_x_236:
        /* <DEDUP_REMOVED lines=9> */
.L_x_237:
        /* <DEDUP_REMOVED lines=9> */
.L_x_238:
        /* <DEDUP_REMOVED lines=9> */
.L_x_239:
        /* <DEDUP_REMOVED lines=9> */
.L_x_240:
        /* <DEDUP_REMOVED lines=9> */
.L_x_241:
        /* <DEDUP_REMOVED lines=9> */
.L_x_242:
        /* <DEDUP_REMOVED lines=9> */
.L_x_243:
        /* <DEDUP_REMOVED lines=9> */
.L_x_244:
        /* <DEDUP_REMOVED lines=9> */
.L_x_245:
        /* <DEDUP_REMOVED lines=9> */
.L_x_246:
        /* <DEDUP_REMOVED lines=9> */
.L_x_247:
[----:B------:R-:W1:Y:S01]  /*a060*/  SYNCS.PHASECHK.TRANS64.TRYWAIT P0, [R6+URZ], R5 ;  /* 0x00000005060075a7 */ /* 0x000e62000800017f */
[----:B------:R-:W-:-:S05]  /*a070*/  VIADD R2, R7, 0x1 ;  /* 0x0000000107027836 */ /* 0x000fca0000000000 */
[----:B------:R-:W-:-:S04]  /*a080*/  ISETP.NE.AND P1, PT, R2, 0x1c, PT ;  /* 0x0000001c0200780c */ /* 0x000fc80003f25270 */
[----:B0-----:R-:W-:Y:S02]  /*a090*/  SEL R4, RZ, 0x1, P1 ;  /* 0x00000001ff047807 */ /* 0x001fe40000800000 */
[----:B------:R-:W-:Y:S02]  /*a0a0*/  SEL R3, R2, RZ, P1 ;  /* 0x000000ff02037207 */ /* 0x000fe40000800000 */
[----:B------:R-:W-:Y:S01]  /*a0b0*/  LOP3.LUT R4, R11, R4, RZ, 0x3c, !PT ;  /* 0x000000040b047212 */ /* 0x000fe200078e3cff */
[----:B-1----:R-:W-:Y:S06]  /*a0c0*/  @!P0 BRA `(.L_x_213) ;  /* 0x0000000800b08947 */ /* 0x002fec0003800000 */
.L_x_248:
[----:B------:R-:W-:Y:S01]  /*a0d0*/  IMAD R3, R3, 0x8, R0 ;  /* 0x0000000803037824 */ /* 0x000fe200078e0200 */
[----:B------:R-:W-:-:S07]  /*a0e0*/  SHF.L.U32 R0, R4, 0x1f, RZ ;  /* 0x0000001f04007819 */ /* 0x000fce00000006ff */
.L_x_214:
[----:B-1----:R1:W2:Y:S02]  /*a0f0*/  SYNCS.PHASECHK.TRANS64.TRYWAIT P0, [R3+URZ], R0 ;  /* 0x00000000030075a7 */ /* 0x0022a4000800017f */
[----:B--2---:R-:W-:Y:S05]  /*a100*/  @!P0 NANOSLEEP.SYNCS 0x989680 ;  /* 0x009896800000895d */ /* 0x004fea0003900000 */
[----:B------:R-:W2:Y:S02]  /*a110*/  @!P0 SYNCS.PHASECHK.TRANS64 P0, [R3+URZ], R0 ;  /* 0x00000000030085a7 */ /* 0x000ea4000800007f */
[----:B--2---:R-:W-:Y:S05]  /*a120*/  @!P0 BRA `(.L_x_214) ;  /* 0xfffffffc00f08947 */ /* 0x004fea000383ffff */
.L_x_185:
[----:B------:R-:W-:Y:S05]  /*a130*/  BSYNC B0 ;  /* 0x0000000000007941 */ /* 0x000fea0003800000 */
.L_x_184:
[----:B------:R-:W-:Y:S05]  /*a140*/  EXIT ;  /* 0x000000000000794d */ /* 0x000fea0003800000 */
.L_x_18:
[----:B-1----:R-:W-:-:S04]  /*a150*/  IMAD.U32 R11, RZ, RZ, UR6 ;  /* 0x00000006ff0b7e24 */ /* 0x002fc8000f8e00ff */
[----:B------:R1:W4:Y:S03]  /*a160*/  SYNCS.PHASECHK.TRANS64.TRYWAIT P0, [R11+URZ], R10 ;  /* 0x0000000a0b0075a7 */ /* 0x000326000800017f */
[----:B----4-:R-:W-:Y:S05]  /*a170*/  @!P0 NANOSLEEP.SYNCS 0x989680 ;  /* 0x009896800000895d */ /* 0x010fea0003900000 */
[----:B------:R-:W4:Y:S02]  /*a180*/  @!P0 SYNCS.PHASECHK.TRANS64 P0, [R11+URZ], R10 ;  /* 0x0000000a0b0085a7 */ /* 0x000f24000800007f */
[----:B----4-:R-:W-:Y:S05]  /*a190*/  @!P0 BRA `(.L_x_18) ;  /* 0xfffffffc00ec8947 */ /* 0x010fea000383ffff */
[----:B------:R-:W-:Y:S05]  /*a1a0*/  BRA `(.L_x_17) ;  /* 0xffffff7400b47947 */ /* 0x000fea000383ffff */
.L_x_24:
[----:B-1----:R-:W-:-:S04]  /*a1b0*/  IMAD.U32 R140, RZ, RZ, UR12 ;  /* 0x0000000cff8c7e24 */ /* 0x002fc8000f8e00ff */
[----:B------:R1:W4:Y:S03]  /*a1c0*/  SYNCS.PHASECHK.TRANS64.TRYWAIT P0, [R140+URZ], R11 ;  /* 0x0000000b8c0075a7 */ /* 0x000326000800017f */
[----:B----4-:R-:W-:Y:S05]  /*a1d0*/  @!P0 NANOSLEEP.SYNCS 0x989680 ;  /* 0x009896800000895d */ /* 0x010fea0003900000 */
[----:B------:R-:W4:Y:S02]  /*a1e0*/  @!P0 SYNCS.PHASECHK.TRANS64 P0, [R140+URZ], R11 ;  /* 0x0000000b8c0085a7 */ /* 0x000f24000800007f */
[----:B----4-:R-:W-:Y:S05]  /*a1f0*/  @!P0 BRA `(.L_x_24) ;  /* 0xfffffffc00ec8947 */ /* 0x010fea000383ffff */
[----:B------:R-:W-:Y:S05]  /*a200*/  BRA `(.L_x_23) ;  /* 0xffffff7c00e47947 */ /* 0x000fea000383ffff */
.L_x_171:
[----:B------:R-:W-:Y:S01]  /*a210*/  BSSY B1, `(.L_x_215) ;  /* 0x0000006000017945 */ /* 0x000fe20003800000 */
[----:B------:R-:W-:-:S07]  /*a220*/  IMAD.MOV.U32 R7, RZ, RZ, -0x1 ;  /* 0xffffffffff077424 */ /* 0x000fce00078e00ff */
[----:B------:R-:W-:Y:S05]  /*a230*/  WARPSYNC.COLLECTIVE R7, `(.L_x_216) ;  /* 0x00000000070c7348 */ /* 0x000fea0003c00000 */
[----:B------:R-:W-:Y:S02]  /*a240*/  ELECT P1, UR62, PT ;  /* 0x00000000003e782f */ /* 0x000fe40003820000 */
[----:B------:R-:W-:Y:S01]  /*a250*/  MOV R7, UR62 ;  /* 0x0000003e00077c02 */ /* 0x000fe20008000f00 */
[----:B------:R-:W-:Y:S10]  /*a260*/  ENDCOLLECTIVE ;  /* 0x000000000000791b */ /* 0x000ff40003800000 */
.L_x_216:
[----:B------:R-:W-:Y:S05]  /*a270*/  BSYNC B1 ;  /* 0x0000000000017941 */ /* 0x000fea0003800000 */
.L_x_215:
[----:B------:R-:W-:Y:S05]  /*a280*/  BRA `(.L_x_217) ;  /* 0xffffffe000ec7947 */ /* 0x000fea000383ffff */
.L_x_174:
[----:B-1----:R1:W2:Y:S02]  /*a290*/  SYNCS.PHASECHK.TRANS64.TRYWAIT P1, [R19+URZ+0xe0], R10 ;  /* 0x0000e00a130075a7 */ /* 0x0022a4000802017f */
[----:B--2---:R-:W-:Y:S05]  /*a2a0*/  @!P1 NANOSLEEP.SYNCS 0x989680 ;  /* 0x009896800000995d */ /* 0x004fea0003900000 */
[----:B------:R-:W2:Y:S02]  /*a2b0*/  @!P1 SYNCS.PHASECHK.TRANS64 P1, [R19+URZ+0xe0], R10 ;  /* 0x0000e00a130095a7 */ /* 0x000ea4000802007f */
[----:B--2---:R-:W-:Y:S05]  /*a2c0*/  @!P1 BRA `(.L_x_174) ;  /* 0xfffffffc00f09947 */ /* 0x004fea000383ffff */
[----:B------:R-:W-:Y:S05]  /*a2d0*/  BRA `(.L_x_218) ;  /* 0xffffffe400207947 */ /* 0x000fea000383ffff */
.L_x_183:
[----:B------:R-:W-:Y:S01]  /*a2e0*/  BSSY B0, `(.L_x_219) ;  /* 0x0000006000007945 */ /* 0x000fe20003800000 */
[----:B------:R-:W-:-:S07]  /*a2f0*/  IMAD.MOV.U32 R7, RZ, RZ, -0x1 ;  /* 0xffffffffff077424 */ /* 0x000fce00078e00ff */
[----:B------:R-:W-:Y:S05]  /*a300*/  WARPSYNC.COLLECTIVE R7, `(.L_x_220) ;  /* 0x00000000070c7348 */ /* 0x000fea0003c00000 */
[----:B------:R-:W-:Y:S02]  /*a310*/  ELECT P1, UR62, PT ;  /* 0x00000000003e782f */ /* 0x000fe40003820000 */
[----:B------:R-:W-:Y:S01]  /*a320*/  MOV R7, UR62 ;  /* 0x0000003e00077c02 */ /* 0x000fe20008000f00 */
[----:B------:R-:W-:Y:S10]  /*a330*/  ENDCOLLECTIVE ;  /* 0x000000000000791b */ /* 0x000ff40003800000 */
.L_x_220:
[----:B------:R-:W-:Y:S05]  /*a340*/  BSYNC B0 ;  /* 0x0000000000007941 */ /* 0x000fea0003800000 */
.L_x_219:
[----:B------:R-:W-:Y:S01]  /*a350*/  PLOP3.LUT P0, PT, P1, PT, PT, 0x80, 0x0 ;  /* 0x000000000000781c */ /* 0x000fe20000f0f070 */
[----:B------:R-:W-:-:S12]  /*a360*/  BRA `(.L_x_221) ;  /* 0xffffffec00647947 */ /* 0x000fd8000383ffff */
.L_x_187:
[----:B0-----:R0:W1:Y:S02]  /*a370*/  SYNCS.PHASECHK.TRANS64.TRYWAIT P0, [R6+URZ], R3 ;  /* 0x00000003060075a7 */ /* 0x001064000800017f */
[----:B-1----:R-:W-:Y:S05]  /*a380*/  @!P0 NANOSLEEP.SYNCS 0x989680 ;  /* 0x009896800000895d */ /* 0x002fea0003900000 */
[----:B------:R-:W1:Y:S02]  /*a390*/  @!P0 SYNCS.PHASECHK.TRANS64 P0, [R6+URZ], R3 ;  /* 0x00000003060085a7 */ /* 0x000e64000800007f */
[----:B-1----:R-:W-:Y:S05]  /*a3a0*/  @!P0 BRA `(.L_x_187) ;  /* 0xfffffffc00f08947 */ /* 0x002fea000383ffff */
[----:B------:R-:W-:Y:S05]  /*a3b0*/  BRA `(.L_x_222) ;  /* 0xffffffec00a47947 */ /* 0x000fea000383ffff */
.L_x_188:
[----:B0-----:R0:W1:Y:S02]  /*a3c0*/  SYNCS.PHASECHK.TRANS64.TRYWAIT P0, [R7+URZ], R4 ;  /* 0x00000004070075a7 */ /* 0x001064000800017f */
[----:B-1----:R-:W-:Y:S05]  /*a3d0*/  @!P0 NANOSLEEP.SYNCS 0x989680 ;  /* 0x009896800000895d */ /* 0x002fea0003900000 */
[----:B------:R-:W1:Y:S02]  /*a3e0*/  @!P0 SYNCS.PHASECHK.TRANS64 P0, [R7+URZ], R4 ;  /* 0x00000004070085a7 */ /* 0x000e64000800007f */
[----:B-1----:R-:W-:Y:S05]  /*a3f0*/  @!P0 BRA `(.L_x_188) ;  /* 0xfffffffc00f08947 */ /* 0x002fea000383ffff */
[----:B------:R-:W-:Y:S05]  /*a400*/  BRA `(.L_x_223) ;  /* 0xffffffec00b47947 */ /* 0x000fea000383ffff */
.L_x_189:
[----:B0-----:R0:W1:Y:S02]  /*a410*/  SYNCS.PHASECHK.TRANS64.TRYWAIT P0, [R6+URZ], R5 ;  /* 0x00000005060075a7 */ /* 0x001064000800017f */
[----:B-1----:R-:W-:Y:S05]  /*a420*/  @!P0 NANOSLEEP.SYNCS 0x989680 ;  /* 0x009896800000895d */ /* 0x002fea0003900000 */
[----:B------:R-:W1:Y:S02]  /*a430*/  @!P0 SYNCS.PHASECHK.TRANS64 P0, [R6+URZ], R5 ;  /* 0x00000005060085a7 */ /* 0x000e64000800007f */
[----:B-1----:R-:W-:Y:S05]  /*a440*/  @!P0 BRA `(.L_x_189) ;  /* 0xfffffffc00f08947 */ /* 0x002fea000383ffff */
[----:B------:R-:W-:Y:S05]  /*a450*/  BRA `(.L_x_224) ;  /* 0xffffffec00c47947 */ /* 0x000fea000383ffff */
.L_x_190:
[----:B0-----:R0:W1:Y:S02]  /*a460*/  SYNCS.PHASECHK.TRANS64.TRYWAIT P0, [R9+URZ], R4 ;  /* 0x00000004090075a7 */ /* 0x001064000800017f */
[----:B-1----:R-:W-:Y:S05]  /*a470*/  @!P0 NANOSLEEP.SYNCS 0x989680 ;  /* 0x009896800000895d */ /* 0x002fea0003900000 */
[----:B------:R-:W1:Y:S02]  /*a480*/  @!P0 SYNCS.PHASECHK.TRANS64 P0, [R9+URZ], R4 ;  /* 0x00000004090085a7 */ /* 0x000e64000800007f */
[----:B-1----:R-:W-:Y:S05]  /*a490*/  @!P0 BRA `(.L_x_190) ;  /* 0xfffffffc00f08947 */ /* 0x002fea000383ffff */
[----:B------:R-:W-:Y:S05]  /*a4a0*/  BRA `(.L_x_225) ;  /* 0xffffffec00d47947 */ /* 0x000fea000383ffff */
.L_x_191:
[----:B0-----:R0:W1:Y:S02]  /*a4b0*/  SYNCS.PHASECHK.TRANS64.TRYWAIT P0, [R6+URZ], R5 ;  /* 0x00000005060075a7 */ /* 0x001064000800017f */
[----:B-1----:R-:W-:Y:S05]  /*a4c0*/  @!P0 NANOSLEEP.SYNCS 0x989680 ;  /* 0x009896800000895d */ /* 0x002fea0003900000 */
[----:B------:R-:W1:Y:S02]  /*a4d0*/  @!P0 SYNCS.PHASECHK.TRANS64 P0, [R6+URZ], R5 ;  /* 0x00000005060085a7 */ /* 0x000e64000800007f */
[----:B-1----:R-:W-:Y:S05]  /*a4e0*/  @!P0 BRA `(.L_x_191) ;  /* 0xfffffffc00f08947 */ /* 0x002fea000383ffff */
[----:B------:R-:W-:Y:S05]  /*a4f0*/  BRA `(.L_x_226) ;  /* 0xffffffec00e47947 */ /* 0x000fea000383ffff */
.L_x_192:
[----:B0-----:R0:W1:Y:S02]  /*a500*/  SYNCS.PHASECHK.TRANS64.TRYWAIT P0, [R9+URZ], R4 ;  /* 0x00000004090075a7 */ /* 0x001064000800017f */
[----:B-1----:R-:W-:Y:S05]  /*a510*/  @!P0 NANOSLEEP.SYNCS 0x989680 ;  /* 0x009896800000895d */ /* 0x002fea0003900000 */
[----:B------:R-:W1:Y:S02]  /*a520*/  @!P0 SYNCS.PHASECHK.TRANS64 P0, [R9+URZ], R4 ;  /* 0x00000004090085a7 */ /* 0x000e64000800007f */
[----:B-1----:R-:W-:Y:S05]  /*a530*/  @!P0 BRA `(.L_x_192) ;  /* 0xfffffffc00f08947 */ /* 0x002fea000383ffff */
[----:B------:R-:W-:Y:S05]  /*a540*/  BRA `(.L_x_227) ;  /* 0xffffffec00f47947 */ /* 0x000fea000383ffff */
.L_x_193:
[----:B0-----:R0:W1:Y:S02]  /*a550*/  SYNCS.PHASECHK.TRANS64.TRYWAIT P0, [R6+URZ], R5 ;  /* 0x00000005060075a7 */ /* 0x001064000800017f */
[----:B-1----:R-:W-:Y:S05]  /*a560*/  @!P0 NANOSLEEP.SYNCS 0x989680 ;  /* 0x009896800000895d */ /* 0x002fea0003900000 */
[----:B------:R-:W1:Y:S02]  /*a570*/  @!P0 SYNCS.PHASECHK.TRANS64 P0, [R6+URZ], R5 ;  /* 0x00000005060085a7 */ /* 0x000e64000800007f */
[----:B-1----:R-:W-:Y:S05]  /*a580*/  @!P0 BRA `(.L_x_193) ;  /* 0xfffffffc00f08947 */ /* 0x002fea000383ffff */
[----:B------:R-:W-:Y:S05]  /*a590*/  BRA `(.L_x_228) ;  /* 0xfffffff000047947 */ /* 0x000fea000383ffff */
.L_x_194:
[----:B0-----:R0:W1:Y:S02]  /*a5a0*/  SYNCS.PHASECHK.TRANS64.TRYWAIT P0, [R9+URZ], R4 ;  /* 0x00000004090075a7 */ /* 0x001064000800017f */
[----:B-1----:R-:W-:Y:S05]  /*a5b0*/  @!P0 NANOSLEEP.SYNCS 0x989680 ;  /* 0x009896800000895d */ /* 0x002fea0003900000 */
[----:B------:R-:W1:Y:S02]  /*a5c0*/  @!P0 SYNCS.PHASECHK.TRANS64 P0, [R9+URZ], R4 ;  /* 0x00000004090085a7 */ /* 0x000e64000800007f */
[----:B-1----:R-:W-:Y:S05]  /*a5d0*/  @!P0 BRA `(.L_x_194) ;  /* 0xfffffffc00f08947 */ /* 0x002fea000383ffff */
[----:B------:R-:W-:Y:S05]  /*a5e0*/  BRA `(.L_x_229) ;  /* 0xfffffff000147947 */ /* 0x000fea000383ffff */
.L_x_195:
[----:B0-----:R0:W1:Y:S02]  /*a5f0*/  SYNCS.PHASECHK.TRANS64.TRYWAIT P0, [R6+URZ], R5 ;  /* 0x00000005060075a7 */ /* 0x001064000800017f */
[----:B-1----:R-:W-:Y:S05]  /*a600*/  @!P0 NANOSLEEP.SYNCS 0x989680 ;  /* 0x009896800000895d */ /* 0x002fea0003900000 */
[----:B------:R-:W1:Y:S02]  /*a610*/  @!P0 SYNCS.PHASECHK.TRANS64 P0, [R6+URZ], R5 ;  /* 0x00000005060085a7 */ /* 0x000e64000800007f */
[----:B-1----:R-:W-:Y:S05]  /*a620*/  @!P0 BRA `(.L_x_195) ;  /* 0xfffffffc00f08947 */ /* 0x002fea000383ffff */
[----:B------:R-:W-:Y:S05]  /*a630*/  BRA `(.L_x_230) ;  /* 0xfffffff000247947 */ /* 0x000fea000383ffff */
.L_x_196:
[----:B0-----:R0:W1:Y:S02]  /*a640*/  SYNCS.PHASECHK.TRANS64.TRYWAIT P0, [R9+URZ], R4 ;  /* 0x00000004090075a7 */ /* 0x001064000800017f */
[----:B-1----:R-:W-:Y:S05]  /*a650*/  @!P0 NANOSLEEP.SYNCS 0x989680 ;  /* 0x009896800000895d */ /* 0x002fea0003900000 */
[----:B------:R-:W1:Y:S02]  /*a660*/  @!P0 SYNCS.PHASECHK.TRANS64 P0, [R9+URZ], R4 ;  /* 0x00000004090085a7 */ /* 0x000e64000800007f */
[----:B-1----:R-:W-:Y:S05]  /*a670*/  @!P0 BRA `(.L_x_196) ;  /* 0xfffffffc00f08947 */ /* 0x002fea000383ffff */
[----:B------:R-:W-:Y:S05]  /*a680*/  BRA `(.L_x_231) ;  /* 0xfffffff000347947 */ /* 0x000fea000383ffff */
.L_x_197:
[----:B0-----:R0:W1:Y:S02]  /*a690*/  SYNCS.PHASECHK.TRANS64.TRYWAIT P0, [R6+URZ], R5 ;  /* 0x00000005060075a7 */ /* 0x001064000800017f */
[----:B-1----:R-:W-:Y:S05]  /*a6a0*/  @!P0 NANOSLEEP.SYNCS 0x989680 ;  /* 0x009896800000895d */ /* 0x002fea0003900000 */
[----:B------:R-:W1:Y:S02]  /*a6b0*/  @!P0 SYNCS.PHASECHK.TRANS64 P0, [R6+URZ], R5 ;  /* 0x00000005060085a7 */ /* 0x000e64000800007f */
[----:B-1----:R-:W-:Y:S05]  /*a6c0*/  @!P0 BRA `(.L_x_197) ;  /* 0xfffffffc00f08947 */ /* 0x002fea000383ffff */
[----:B------:R-:W-:Y:S05]  /*a6d0*/  BRA `(.L_x_232) ;  /* 0xfffffff000447947 */ /* 0x000fea000383ffff */
.L_x_198:
[----:B0-----:R0:W1:Y:S02]  /*a6e0*/  SYNCS.PHASECHK.TRANS64.TRYWAIT P0, [R9+URZ], R4 ;  /* 0x00000004090075a7 */ /* 0x001064000800017f */
[----:B-1----:R-:W-:Y:S05]  /*a6f0*/  @!P0 NANOSLEEP.SYNCS 0x989680 ;  /* 0x009896800000895d */ /* 0x002fea0003900000 */
[----:B------:R-:W1:Y:S02]  /*a700*/  @!P0 SYNCS.PHASECHK.TRANS64 P0, [R9+URZ], R4 ;  /* 0x00000004090085a7 */ /* 0x000e64000800007f */
[----:B-1----:R-:W-:Y:S05]  /*a710*/  @!P0 BRA `(.L_x_198) ;  /* 0xfffffffc00f08947 */ /* 0x002fea000383ffff */
[----:B------:R-:W-:Y:S05]  /*a720*/  BRA `(.L_x_233) ;  /* 0xfffffff000547947 */ /* 0x000fea000383ffff */
.L_x_199:
[----:B0-----:R0:W1:Y:S02]  /*a730*/  SYNCS.PHASECHK.TRANS64.TRYWAIT P0, [R6+URZ], R5 ;  /* 0x00000005060075a7 */ /* 0x001064000800017f */
[----:B-1----:R-:W-:Y:S05]  /*a740*/  @!P0 NANOSLEEP.SYNCS 0x989680 ;  /* 0x009896800000895d */ /* 0x002fea0003900000 */
[----:B------:R-:W1:Y:S02]  /*a750*/  @!P0 SYNCS.PHASECHK.TRANS64 P0, [R6+URZ], R5 ;  /* 0x00000005060085a7 */ /* 0x000e64000800007f */
[----:B-1----:R-:W-:Y:S05]  /*a760*/  @!P0 BRA `(.L_x_199) ;  /* 0xfffffffc00f08947 */ /* 0x002fea000383ffff */
[----:B------:R-:W-:Y:S05]  /*a770*/  BRA `(.L_x_234) ;  /* 0xfffffff000647947 */ /* 0x000fea000383ffff */
.L_x_200:
[----:B0-----:R0:W1:Y:S02]  /*a780*/  SYNCS.PHASECHK.TRANS64.TRYWAIT P0, [R9+URZ], R4 ;  /* 0x00000004090075a7 */ /* 0x001064000800017f */
[----:B-1----:R-:W-:Y:S05]  /*a790*/  @!P0 NANOSLEEP.SYNCS 0x989680 ;  /* 0x009896800000895d */ /* 0x002fea0003900000 */
[----:B------:R-:W1:Y:S02]  /*a7a0*/  @!P0 SYNCS.PHASECHK.TRANS64 P0, [R9+URZ], R4 ;  /* 0x00000004090085a7 */ /* 0x000e64000800007f */
[----:B-1----:R-:W-:Y:S05]  /*a7b0*/  @!P0 BRA `(.L_x_200) ;  /* 0xfffffffc00f08947 */ /* 0x002fea000383ffff */
[----:B------:R-:W-:Y:S05]  /*a7c0*/  BRA `(.L_x_235) ;  /* 0xfffffff000747947 */ /* 0x000fea000383ffff */
.L_x_201:
[----:B0-----:R0:W1:Y:S02]  /*a7d0*/  SYNCS.PHASECHK.TRANS64.TRYWAIT P0, [R6+URZ], R5 ;  /* 0x00000005060075a7 */ /* 0x001064000800017f */
[----:B-1----:R-:W-:Y:S05]  /*a7e0*/  @!P0 NANOSLEEP.SYNCS 0x989680 ;  /* 0x009896800000895d */ /* 0x002fea0003900000 */
[----:B------:R-:W1:Y:S02]  /*a7f0*/  @!P0 SYNCS.PHASECHK.TRANS64 P0, [R6+URZ], R5 ;  /* 0x00000005060085a7 */ /* 0x000e64000800007f */
[----:B-1----:R-:W-:Y:S05]  /*a800*/  @!P0 BRA `(.L_x_201) ;  /* 0xfffffffc00f08947 */ /* 0x002fea000383ffff */
[----:B------:R-:W-:Y:S05]  /*a810*/  BRA `(.L_x_236) ;  /* 0xfffffff000847947 */ /* 0x000fea000383ffff */
.L_x_202:
[----:B0-----:R0:W1:Y:S02]  /*a820*/  SYNCS.PHASECHK.TRANS64.TRYWAIT P0, [R9+URZ], R4 ;  /* 0x00000004090075a7 */ /* 0x001064000800017f */
[----:B-1----:R-:W-:Y:S05]  /*a830*/  @!P0 NANOSLEEP.SYNCS 0x989680 ;  /* 0x009896800000895d */ /* 0x002fea0003900000 */
[----:B------:R-:W1:Y:S02]  /*a840*/  @!P0 SYNCS.PHASECHK.TRANS64 P0, [R9+URZ], R4 ;  /* 0x00000004090085a7 */ /* 0x000e64000800007f */
[----:B-1----:R-:W-:Y:S05]  /*a850*/  @!P0 BRA `(.L_x_202) ;  /* 0xfffffffc00f08947 */ /* 0x002fea000383ffff */
[----:B------:R-:W-:Y:S05]  /*a860*/  BRA `(.L_x_237) ;  /* 0xfffffff000947947 */ /* 0x000fea000383ffff */
.L_x_203:
[----:B0-----:R0:W1:Y:S02]  /*a870*/  SYNCS.PHASECHK.TRANS64.TRYWAIT P0, [R6+URZ], R5 ;  /* 0x00000005060075a7 */ /* 0x001064000800017f */
[----:B-1----:R-:W-:Y:S05]  /*a880*/  @!P0 NANOSLEEP.SYNCS 0x989680 ;  /* 0x009896800000895d */ /* 0x002fea0003900000 */
[----:B------:R-:W1:Y:S02]  /*a890*/  @!P0 SYNCS.PHASECHK.TRANS64 P0, [R6+URZ], R5 ;  /* 0x00000005060085a7 */ /* 0x000e64000800007f */
[----:B-1----:R-:W-:Y:S05]  /*a8a0*/  @!P0 BRA `(.L_x_203) ;  /* 0xfffffffc00f08947 */ /* 0x002fea000383ffff */
[----:B------:R-:W-:Y:S05]  /*a8b0*/  BRA `(.L_x_238) ;  /* 0xfffffff000a47947 */ /* 0x000fea000383ffff */
.L_x_204:
[----:B0-----:R0:W1:Y:S02]  /*a8c0*/  SYNCS.PHASECHK.TRANS64.TRYWAIT P0, [R9+URZ], R4 ;  /* 0x00000004090075a7 */ /* 0x001064000800017f */
[----:B-1----:R-:W-:Y:S05]  /*a8d0*/  @!P0 NANOSLEEP.SYNCS 0x989680 ;  /* 0x009896800000895d */ /* 0x002fea0003900000 */
[----:B------:R-:W1:Y:S02]  /*a8e0*/  @!P0 SYNCS.PHASECHK.TRANS64 P0, [R9+URZ], R4 ;  /* 0x00000004090085a7 */ /* 0x000e64000800007f */
[----:B-1----:R-:W-:Y:S05]  /*a8f0*/  @!P0 BRA `(.L_x_204) ;  /* 0xfffffffc00f08947 */ /* 0x002fea000383ffff */
[----:B------:R-:W-:Y:S05]  /*a900*/  BRA `(.L_x_239) ;  /* 0xfffffff000b47947 */ /* 0x000fea000383ffff */
.L_x_205:
[----:B0-----:R0:W1:Y:S02]  /*a910*/  SYNCS.PHASECHK.TRANS64.TRYWAIT P0, [R6+URZ], R5 ;  /* 0x00000005060075a7 */ /* 0x001064000800017f */
[----:B-1----:R-:W-:Y:S05]  /*a920*/  @!P0 NANOSLEEP.SYNCS 0x989680 ;  /* 0x009896800000895d */ /* 0x002fea0003900000 */
[----:B------:R-:W1:Y:S02]  /*a930*/  @!P0 SYNCS.PHASECHK.TRANS64 P0, [R6+URZ], R5 ;  /* 0x00000005060085a7 */ /* 0x000e64000800007f */
[----:B-1----:R-:W-:Y:S05]  /*a940*/  @!P0 BRA `(.L_x_205) ;  /* 0xfffffffc00f08947 */ /* 0x002fea000383ffff */
[----:B------:R-:W-:Y:S05]  /*a950*/  BRA `(.L_x_240) ;  /* 0xfffffff000c47947 */ /* 0x000fea000383ffff */
.L_x_206:
[----:B0-----:R0:W1:Y:S02]  /*a960*/  SYNCS.PHASECHK.TRANS64.TRYWAIT P0, [R9+URZ], R4 ;  /* 0x00000004090075a7 */ /* 0x001064000800017f */
[----:B-1----:R-:W-:Y:S05]  /*a970*/  @!P0 NANOSLEEP.SYNCS 0x989680 ;  /* 0x009896800000895d */ /* 0x002fea0003900000 */
[----:B------:R-:W1:Y:S02]  /*a980*/  @!P0 SYNCS.PHASECHK.TRANS64 P0, [R9+URZ], R4 ;  /* 0x00000004090085a7 */ /* 0x000e64000800007f */
[----:B-1----:R-:W-:Y:S05]  /*a990*/  @!P0 BRA `(.L_x_206) ;  /* 0xfffffffc00f08947 */ /* 0x002fea000383ffff */
[----:B------:R-:W-:Y:S05]  /*a9a0*/  BRA `(.L_x_241) ;  /* 0xfffffff000d47947 */ /* 0x000fea000383ffff */
.L_x_207:
[----:B0-----:R0:W1:Y:S02]  /*a9b0*/  SYNCS.PHASECHK.TRANS64.TRYWAIT P0, [R6+URZ], R5 ;  /* 0x00000005060075a7 */ /* 0x001064000800017f */
[----:B-1----:R-:W-:Y:S05]  /*a9c0*/  @!P0 NANOSLEEP.SYNCS 0x989680 ;  /* 0x009896800000895d */ /* 0x002fea0003900000 */
[----:B------:R-:W1:Y:S02]  /*a9d0*/  @!P0 SYNCS.PHASECHK.TRANS64 P0, [R6+URZ], R5 ;  /* 0x00000005060085a7 */ /* 0x000e64000800007f */
[----:B-1----:R-:W-:Y:S05]  /*a9e0*/  @!P0 BRA `(.L_x_207) ;  /* 0xfffffffc00f08947 */ /* 0x002fea000383ffff */
[----:B------:R-:W-:Y:S05]  /*a9f0*/  BRA `(.L_x_242) ;  /* 0xfffffff000e47947 */ /* 0x000fea000383ffff */
.L_x_208:
[----:B0-----:R0:W1:Y:S02]  /*aa00*/  SYNCS.PHASECHK.TRANS64.TRYWAIT P0, [R9+URZ], R4 ;  /* 0x00000004090075a7 */ /* 0x001064000800017f */
[----:B-1----:R-:W-:Y:S05]  /*aa10*/  @!P0 NANOSLEEP.SYNCS 0x989680 ;  /* 0x009896800000895d */ /* 0x002fea0003900000 */
[----:B------:R-:W1:Y:S02]  /*aa20*/  @!P0 SYNCS.PHASECHK.TRANS64 P0, [R9+URZ], R4 ;  /* 0x00000004090085a7 */ /* 0x000e64000800007f */
[----:B-1----:R-:W-:Y:S05]  /*aa30*/  @!P0 BRA `(.L_x_208) ;  /* 0xfffffffc00f08947 */ /* 0x002fea000383ffff */
[----:B------:R-:W-:Y:S05]  /*aa40*/  BRA `(.L_x_243) ;  /* 0xfffffff000f47947 */ /* 0x000fea000383ffff */
.L_x_209:
[----:B0-----:R0:W1:Y:S02]  /*aa50*/  SYNCS.PHASECHK.TRANS64.TRYWAIT P0, [R6+URZ], R5 ;  /* 0x00000005060075a7 */ /* 0x001064000800017f */
[----:B-1----:R-:W-:Y:S05]  /*aa60*/  @!P0 NANOSLEEP.SYNCS 0x989680 ;  /* 0x009896800000895d */ /* 0x002fea0003900000 */
[----:B------:R-:W1:Y:S02]  /*aa70*/  @!P0 SYNCS.PHASECHK.TRANS64 P0, [R6+URZ], R5 ;  /* 0x00000005060085a7 */ /* 0x000e64000800007f */
[----:B-1----:R-:W-:Y:S05]  /*aa80*/  @!P0 BRA `(.L_x_209) ;  /* 0xfffffffc00f08947 */ /* 0x002fea000383ffff */
[----:B------:R-:W-:Y:S05]  /*aa90*/  BRA `(.L_x_244) ;  /* 0xfffffff400047947 */ /* 0x000fea000383ffff */
.L_x_210:
[----:B0-----:R0:W1:Y:S02]  /*aaa0*/  SYNCS.PHASECHK.TRANS64.TRYWAIT P0, [R9+URZ], R4 ;  /* 0x00000004090075a7 */ /* 0x001064000800017f */
[----:B-1----:R-:W-:Y:S05]  /*aab0*/  @!P0 NANOSLEEP.SYNCS 0x989680 ;  /* 0x009896800000895d */ /* 0x002fea0003900000 */
[----:B------:R-:W1:Y:S02]  /*aac0*/  @!P0 SYNCS.PHASECHK.TRANS64 P0, [R9+URZ], R4 ;  /* 0x00000004090085a7 */ /* 0x000e64000800007f */
[----:B-1----:R-:W-:Y:S05]  /*aad0*/  @!P0 BRA `(.L_x_210) ;  /* 0xfffffffc00f08947 */ /* 0x002fea000383ffff */
[----:B------:R-:W-:Y:S05]  /*aae0*/  BRA `(.L_x_245) ;  /* 0xfffffff400147947 */ /* 0x000fea000383ffff */
.L_x_211:
[----:B0-----:R0:W1:Y:S02]  /*aaf0*/  SYNCS.PHASECHK.TRANS64.TRYWAIT P0, [R6+URZ], R5 ;  /* 0x00000005060075a7 */ /* 0x001064000800017f */
[----:B-1----:R-:W-:Y:S05]  /*ab00*/  @!P0 NANOSLEEP.SYNCS 0x989680 ;  /* 0x009896800000895d */ /* 0x002fea0003900000 */
[----:B------:R-:W1:Y:S02]  /*ab10*/  @!P0 SYNCS.PHASECHK.TRANS64 P0, [R6+URZ], R5 ;  /* 0x00000005060085a7 */ /* 0x000e64000800007f */
[----:B-1----:R-:W-:Y:S05]  /*ab20*/  @!P0 BRA `(.L_x_211) ;  /* 0xfffffffc00f08947 */ /* 0x002fea000383ffff */
[----:B------:R-:W-:Y:S05]  /*ab30*/  BRA `(.L_x_246) ;  /* 0xfffffff400247947 */ /* 0x000fea000383ffff */
.L_x_212:
[----:B0-----:R0:W1:Y:S02]  /*ab40*/  SYNCS.PHASECHK.TRANS64.TRYWAIT P0, [R9+URZ], R4 ;  /* 0x00000004090075a7 */ /* 0x001064000800017f */
[----:B-1----:R-:W-:Y:S05]  /*ab50*/  @!P0 NANOSLEEP.SYNCS 0x989680 ;  /* 0x009896800000895d */ /* 0x002fea0003900000 */
[----:B------:R-:W1:Y:S02]  /*ab60*/  @!P0 SYNCS.PHASECHK.TRANS64 P0, [R9+URZ], R4 ;  /* 0x00000004090085a7 */ /* 0x000e64000800007f */
[----:B-1----:R-:W-:Y:S05]  /*ab70*/  @!P0 BRA `(.L_x_212) ;  /* 0xfffffffc00f08947 */ /* 0x002fea000383ffff */
[----:B------:R-:W-:Y:S05]  /*ab80*/  BRA `(.L_x_247) ;  /* 0xfffffff400347947 */ /* 0x000fea000383ffff */
.L_x_213:
[----:B0-----:R0:W1:Y:S02]  /*ab90*/  SYNCS.PHASECHK.TRANS64.TRYWAIT P0, [R6+URZ], R5 ;  /* 0x00000005060075a7 */ /* 0x001064000800017f */
[----:B-1----:R-:W-:Y:S05]  /*aba0*/  @!P0 NANOSLEEP.SYNCS 0x989680 ;  /* 0x009896800000895d */ /* 0x002fea0003900000 */
[----:B------:R-:W1:Y:S02]  /*abb0*/  @!P0 SYNCS.PHASECHK.TRANS64 P0, [R6+URZ], R5 ;  /* 0x00000005060085a7 */ /* 0x000e64000800007f */
[----:B-1----:R-:W-:Y:S05]  /*abc0*/  @!P0 BRA `(.L_x_213) ;  /* 0xfffffffc00f08947 */ /* 0x002fea000383ffff */
[----:B------:R-:W-:Y:S05]  /*abd0*/  BRA `(.L_x_248) ;  /* 0xfffffff4003c7947 */ /* 0x000fea000383ffff */
.L_x_249:
[----:B------:R-:W-:-:S00]  /*abe0*/  BRA `(.L_x_249) ;  /* 0xfffffffc00fc7947 */ /* 0x000fc0000383ffff */
[----:B------:R-:W-:-:S00]  /*abf0*/  NOP ;  /* 0x0000000000007918 */ /* 0x000fc00000000000 */
        /* <DEDUP_REMOVED lines=8> */
.L_x_250:


//--------------------- .nv.shared._ZN7cutlass13device_kernelINS_4gemm6kernel13GemmUniversalIN4cute5tupleIJiiiiEEENS1_10collective13CollectiveMmaINS1_37MainloopSm90TmaGmmaWarpSpecializedFP8ILi28ENS5_IJNS4_1CILi1EEESB_SB_EEENS1_35KernelTmaWarpSpecializedCooperativeEEENS5_IJNSA_ILi128EEESF_NSA_ILi32EEEEEENS_12float_e4m3_tENS5_IJlSB_lEEESI_SJ_NS4_8TiledMMAINS4_8MMA_AtomIJNS4_4SM904GMMA31MMA_64x128x32_F32E4M3E4M3_SS_TNILNSN_7ScaleInE1ELSP_1EEEEEENS4_6LayoutINS5_IJNSA_ILi2EEESB_SB_EEENS5_IJSB_NSA_ILi0EEESV_EEEEENS5_IJNS4_10UnderscoreESY_SY_EEEEENS4_13SM90_TMA_LOADENS4_14ComposedLayoutINS4_7SwizzleILi1ELi4ELi3EEENS4_18smem_ptr_flag_bitsILi8EEENSS_INS5_IJNSA_ILi8EEESG_EEENS5_IJSG_SB_EEEEEEEvNS4_8identityES11_S1B_vS1C_EENS_8epilogue10collective6detail29Sm90TmaWarpSpecializedAdapterINS1F_15DefaultEpilogueISI_SJ_SJ_NS1E_6thread17LinearCombinationISI_Li1EffLNS1J_9ScaleType4KindE0ELNS_15FloatRoundStyleE2ESI_EENS1_15EpilogueDefaultEEEEEvvEEEEvNT_6ParamsE --------------------------
	.section	.nv.shared._ZN7cutlass13device_kernelINS_4gemm6kernel13GemmUniversalIN4cute5tupleIJiiiiEEENS1_10collective13CollectiveMmaINS1_37MainloopSm90TmaGmmaWarpSpecializedFP8ILi28ENS5_IJNS4_1CILi1EEESB_SB_EEENS1_35KernelTmaWarpSpecializedCooperativeEEENS5_IJNSA_ILi128EEESF_NSA_ILi32EEEEEENS_12float_e4m3_tENS5_IJlSB_lEEESI_SJ_NS4_8TiledMMAINS4_8MMA_AtomIJNS4_4SM904GMMA31MMA_64x128x32_F32E4M3E4M3_SS_TNILNSN_7ScaleInE1ELSP_1EEEEEENS4_6LayoutINS5_IJNSA_ILi2EEESB_SB_EEENS5_IJSB_NSA_ILi0EEESV_EEEEENS5_IJNS4_10UnderscoreESY_SY_EEEEENS4_13SM90_TMA_LOADENS4_14ComposedLayoutINS4_7SwizzleILi1ELi4ELi3EEENS4_18smem_ptr_flag_bitsILi8EEENSS_INS5_IJNSA_ILi8EEESG_EEENS5_IJSG_SB_EEEEEEEvNS4_8identityES11_S1B_vS1C_EENS_8epilogue10collective6detail29Sm90TmaWarpSpecializedAdapterINS1F_15DefaultEpilogueISI_SJ_SJ_NS1E_6thread17LinearCombinationISI_Li1EffLNS1J_9ScaleType4KindE0ELNS_15FloatRoundStyleE2ESI_EENS1_15EpilogueDefaultEEEEEvvEEEEvNT_6ParamsE,"aw",@nobits
	.sectionflags	@""
	.align	16
	.zero		1024


//--------------------- .nv.shared.reserved.0     --------------------------
	.section	.nv.shared.reserved.0,"aw",@nobits
	.weak		__nv_reservedSMEM_offset_0_alias
	.size		__nv_reservedSMEM_offset_0_alias, 0, 0
	.other		__nv_reservedSMEM_offset_0_alias,@"STO_CUDA_RESERVED_SHARED STV_DEFAULT"
__nv_reservedSMEM_offset_0_alias:
	.zero		0


//--------------------- .nv.global                --------------------------
	.section	.nv.global,"aw",@nobits
.nv.global:
	.type		_ZN40_INTERNAL_871b95f5_4_k_cu_19982c63_247784cute1_E,@object
	.size		_ZN40_INTERNAL_871b95f5_4_k_cu_19982c63_247784cute1_E,(_ZN40_INTERNAL_871b95f5_4_k_cu_19982c63_247784cuda3std3__45__cpo6cbeginE - _ZN40_INTERNAL_871b95f5_4_k_cu_19982c63_247784cute1_E)
_ZN40_INTERNAL_871b95f5_4_k_cu_19982c63_247784cute1_E:
	.zero		1
	.type		_ZN40_INTERNAL_871b95f5_4_k_cu_19982c63_247784cuda3std3__45__cpo6cbeginE,@object
	.size		_ZN40_INTERNAL_871b95f5_4_k_cu_19982c63_247784cuda3std3__45__cpo6cbeginE,(_ZN40_INTERNAL_871b95f5_4_k_cu_19982c63_247784cuda3std3__48in_placeE - _ZN40_INTERNAL_871b95f5_4_k_cu_19982c63_247784cuda3std3__45__cpo6cbeginE)
_ZN40_INTERNAL_871b95f5_4_k_cu_19982c63_247784cuda3std3__45__cpo6cbeginE:
	.zero		1
	.type		_ZN40_INTERNAL_871b95f5_4_k_cu_19982c63_247784cuda3std3__48in_placeE,@object
	.size		_ZN40_INTERNAL_871b95f5_4_k_cu_19982c63_247784cuda3std3__48in_placeE,(_ZN40_INTERNAL_871b95f5_4_k_cu_19982c63_247784cuda3std6ranges3__45__cpo9iter_moveE - _ZN40_INTERNAL_871b95f5_4_k_cu_19982c63_247784cuda3std3__48in_placeE)
_ZN40_INTERNAL_871b95f5_4_k_cu_19982c63_247784cuda3std3__48in_placeE:
	.zero		1
	.type		_ZN40_INTERNAL_871b95f5_4_k_cu_19982c63_247784cuda3std6ranges3__45__cpo9iter_moveE,@object
	.size		_ZN40_INTERNAL_871b95f5_4_k_cu_19982c63_247784cuda3std6ranges3__45__cpo9iter_moveE,(_ZN40_INTERNAL_871b95f5_4_k_cu_19982c63_247784cuda3std3__45__cpo5beginE - _ZN40_INTERNAL_871b95f5_4_k_cu_19982c63_247784cuda3std6ranges3__45__cpo9iter_moveE)
_ZN40_INTERNAL_871b95f5_4_k_cu_19982c63_247784cuda3std6ranges3__45__cpo9iter_moveE:
	.zero		1
	.type		_ZN40_INTERNAL_871b95f5_4_k_cu_19982c63_247784cuda3std3__45__cpo5beginE,@object
	.size		_ZN40_INTERNAL_871b95f5_4_k_cu_19982c63_247784cuda3std3__45__cpo5beginE,(_ZN40_INTERNAL_871b95f5_4_k_cu_19982c63_247784cuda3std3__442_GLOBAL__N__871b95f5_4_k_cu_19982c63_247786ignoreE - _ZN40_INTERNAL_871b95f5_4_k_cu_19982c63_247784cuda3std3__45__cpo5beginE)
_ZN40_INTERNAL_871b95f5_4_k_cu_19982c63_247784cuda3std3__45__cpo5beginE:
	.zero		1
	.type		_ZN40_INTERNAL_871b95f5_4_k_cu_19982c63_247784cuda3std3__442_GLOBAL__N__871b95f5_4_k_cu_19982c63_247786ignoreE,@object
	.size		_ZN40_INTERNAL_871b95f5_4_k_cu_19982c63_247784cuda3std3__442_GLOBAL__N__871b95f5_4_k_cu_19982c63_247786ignoreE,(_ZN40_INTERNAL_871b95f5_4_k_cu_19982c63_247784cute7productE - _ZN40_INTERNAL_871b95f5_4_k_cu_19982c63_247784cuda3std3__442_GLOBAL__N__871b95f5_4_k_cu_19982c63_247786ignoreE)
_ZN40_INTERNAL_871b95f5_4_k_cu_19982c63_247784cuda3std3__442_GLOBAL__N__871b95f5_4_k_cu_19982c63_247786ignoreE:
	.zero		1
	.type		_ZN40_INTERNAL_871b95f5_4_k_cu_19982c63_247784cute7productE,@object
	.size		_ZN40_INTERNAL_871b95f5_4_k_cu_19982c63_247784cute7productE,(_ZN40_INTERNAL_871b95f5_4_k_cu_19982c63_247784cuda3std3__45__cpo3endE - _ZN40_INTERNAL_871b95f5_4_k_cu_19982c63_247784cute7productE)
_ZN40_INTERNAL_871b95f5_4_k_cu_19982c63_247784cute7productE:
	.zero		1
	.type		_ZN40_INTERNAL_871b95f5_4_k_cu_19982c63_247784cuda3std3__45__cpo3endE,@object
	.size		_ZN40_INTERNAL_871b95f5_4_k_cu_19982c63_247784cuda3std3__45__cpo3endE,(_ZN40_INTERNAL_871b95f5_4_k_cu_19982c63_247784cuda3std3__419piecewise_constructE - _ZN40_INTERNAL_871b95f5_4_k_cu_19982c63_247784cuda3std3__45__cpo3endE)
_ZN40_INTERNAL_871b95f5_4_k_cu_19982c63_247784cuda3std3__45__cpo3endE:
	.zero		1
	.type		_ZN40_INTERNAL_871b95f5_4_k_cu_19982c63_247784cuda3std3__419piecewise_constructE,@object
	.size		_ZN40_INTERNAL_871b95f5_4_k_cu_19982c63_247784cuda3std3__419piecewise_constructE,(_ZN40_INTERNAL_871b95f5_4_k_cu_19982c63_247784cuda3std3__45__cpo4cendE - _ZN40_INTERNAL_871b95f5_4_k_cu_19982c63_247784cuda3std3__419piecewise_constructE)
_ZN40_INTERNAL_871b95f5_4_k_cu_19982c63_247784cuda3std3__419piecewise_constructE:
	.zero		1
	.type		_ZN40_INTERNAL_871b95f5_4_k_cu_19982c63_247784cuda3std3__45__cpo4cendE,@object
	.size		_ZN40_INTERNAL_871b95f5_4_k_cu_19982c63_247784cuda3std3__45__cpo4cendE,(_ZN40_INTERNAL_871b95f5_4_k_cu_19982c63_247784cuda3std6ranges3__45__cpo4swapE - _ZN40_INTERNAL_871b95f5_4_k_cu_19982c63_247784cuda3std3__45__cpo4cendE)
_ZN40_INTERNAL_871b95f5_4_k_cu_19982c63_247784cuda3std3__45__cpo4cendE:
	.zero		1
	.type		_ZN40_INTERNAL_871b95f5_4_k_cu_19982c63_247784cuda3std6ranges3__45__cpo4swapE,@object
	.size		_ZN40_INTERNAL_871b95f5_4_k_cu_19982c63_247784cuda3std6ranges3__45__cpo4swapE,(.L_7 - _ZN40_INTERNAL_871b95f5_4_k_cu_19982c63_247784cuda3std6ranges3__45__cpo4swapE)
_ZN40_INTERNAL_871b95f5_4_k_cu_19982c63_247784cuda3std6ranges3__45__cpo4swapE:
	.zero		1
.L_7:


//--------------------- .nv.constant0._ZN7cutlass13device_kernelINS_4gemm6kernel13GemmUniversalIN4cute5tupleIJiiiiEEENS1_10collective13CollectiveMmaINS1_37MainloopSm90TmaGmmaWarpSpecializedFP8ILi28ENS5_IJNS4_1CILi1EEESB_SB_EEENS1_35KernelTmaWarpSpecializedCooperativeEEENS5_IJNSA_ILi128EEESF_NSA_ILi32EEEEEENS_12float_e4m3_tENS5_IJlSB_lEEESI_SJ_NS4_8TiledMMAINS4_8MMA_AtomIJNS4_4SM904GMMA31MMA_64x128x32_F32E4M3E4M3_SS_TNILNSN_7ScaleInE1ELSP_1EEEEEENS4_6LayoutINS5_IJNSA_ILi2EEESB_SB_EEENS5_IJSB_NSA_ILi0EEESV_EEEEENS5_IJNS4_10UnderscoreESY_SY_EEEEENS4_13SM90_TMA_LOADENS4_14ComposedLayoutINS4_7SwizzleILi1ELi4ELi3EEENS4_18smem_ptr_flag_bitsILi8EEENSS_INS5_IJNSA_ILi8EEESG_EEENS5_IJSG_SB_EEEEEEEvNS4_8identityES11_S1B_vS1C_EENS_8epilogue10collective6detail29Sm90TmaWarpSpecializedAdapterINS1F_15DefaultEpilogueISI_SJ_SJ_NS1E_6thread17LinearCombinationISI_Li1EffLNS1J_9ScaleType4KindE0ELNS_15FloatRoundStyleE2ESI_EENS1_15EpilogueDefaultEEEEEvvEEEEvNT_6ParamsE --------------------------
	.section	.nv.constant0._ZN7cutlass13device_kernelINS_4gemm6kernel13GemmUniversalIN4cute5tupleIJiiiiEEENS1_10collective13CollectiveMmaINS1_37MainloopSm90TmaGmmaWarpSpecializedFP8ILi28ENS5_IJNS4_1CILi1EEESB_SB_EEENS1_35KernelTmaWarpSpecializedCooperativeEEENS5_IJNSA_ILi128EEESF_NSA_ILi32EEEEEENS_12float_e4m3_tENS5_IJlSB_lEEESI_SJ_NS4_8TiledMMAINS4_8MMA_AtomIJNS4_4SM904GMMA31MMA_64x128x32_F32E4M3E4M3_SS_TNILNSN_7ScaleInE1ELSP_1EEEEEENS4_6LayoutINS5_IJNSA_ILi2EEESB_SB_EEENS5_IJSB_NSA_ILi0EEESV_EEEEENS5_IJNS4_10UnderscoreESY_SY_EEEEENS4_13SM90_TMA_LOADENS4_14ComposedLayoutINS4_7SwizzleILi1ELi4ELi3EEENS4_18smem_ptr_flag_bitsILi8EEENSS_INS5_IJNSA_ILi8EEESG_EEENS5_IJSG_SB_EEEEEEEvNS4_8identityES11_S1B_vS1C_EENS_8epilogue10collective6detail29Sm90TmaWarpSpecializedAdapterINS1F_15DefaultEpilogueISI_SJ_SJ_NS1E_6thread17LinearCombinationISI_Li1EffLNS1J_9ScaleType4KindE0ELNS_15FloatRoundStyleE2ESI_EENS1_15EpilogueDefaultEEEEEvvEEEEvNT_6ParamsE,"a",@progbits
	.sectionflags	@""
	.align	4
.nv.constant0._ZN7cutlass13device_kernelINS_4gemm6kernel13GemmUniversalIN4cute5tupleIJiiiiEEENS1_10collective13CollectiveMmaINS1_37MainloopSm90TmaGmmaWarpSpecializedFP8ILi28ENS5_IJNS4_1CILi1EEESB_SB_EEENS1_35KernelTmaWarpSpecializedCooperativeEEENS5_IJNSA_ILi128EEESF_NSA_ILi32EEEEEENS_12float_e4m3_tENS5_IJlSB_lEEESI_SJ_NS4_8TiledMMAINS4_8MMA_AtomIJNS4_4SM904GMMA31MMA_64x128x32_F32E4M3E4M3_SS_TNILNSN_7ScaleInE1ELSP_1EEEEEENS4_6LayoutINS5_IJNSA_ILi2EEESB_SB_EEENS5_IJSB_NSA_ILi0EEESV_EEEEENS5_IJNS4_10UnderscoreESY_SY_EEEEENS4_13SM90_TMA_LOADENS4_14ComposedLayoutINS4_7SwizzleILi1ELi4ELi3EEENS4_18smem_ptr_flag_bitsILi8EEENSS_INS5_IJNSA_ILi8EEESG_EEENS5_IJSG_SB_EEEEEEEvNS4_8identityES11_S1B_vS1C_EENS_8epilogue10collective6detail29Sm90TmaWarpSpecializedAdapterINS1F_15DefaultEpilogueISI_SJ_SJ_NS1E_6thread17LinearCombinationISI_Li1EffLNS1J_9ScaleType4KindE0ELNS_15FloatRoundStyleE2ESI_EENS1_15EpilogueDefaultEEEEEvvEEEEvNT_6ParamsE:
	.zero		1664


//--------------------- SYMBOLS --------------------------

	.type		.nv.reservedSmem.offset0,@object
	.size		.nv.reservedSmem.offset0,0x4
